//
// Generated by NVIDIA NVVM Compiler
//
// Compiler Build ID: CL-36424714
// Cuda compilation tools, release 13.0, V13.0.88
// Based on NVVM 20.0.0
//

.version 9.0
.target sm_100
.address_size 64

	// .globl	_Z22wmma_gemm_fused_kernelPK6__halfS1_PKfS3_Pfiii
// _ZZ22wmma_gemm_fused_kernelPK6__halfS1_PKfS3_PfiiiE6shmemC has been demoted

.visible .entry _Z22wmma_gemm_fused_kernelPK6__halfS1_PKfS3_Pfiii(
	.param .u64 .ptr .align 1 _Z22wmma_gemm_fused_kernelPK6__halfS1_PKfS3_Pfiii_param_0,
	.param .u64 .ptr .align 1 _Z22wmma_gemm_fused_kernelPK6__halfS1_PKfS3_Pfiii_param_1,
	.param .u64 .ptr .align 1 _Z22wmma_gemm_fused_kernelPK6__halfS1_PKfS3_Pfiii_param_2,
	.param .u64 .ptr .align 1 _Z22wmma_gemm_fused_kernelPK6__halfS1_PKfS3_Pfiii_param_3,
	.param .u64 .ptr .align 1 _Z22wmma_gemm_fused_kernelPK6__halfS1_PKfS3_Pfiii_param_4,
	.param .u32 _Z22wmma_gemm_fused_kernelPK6__halfS1_PKfS3_Pfiii_param_5,
	.param .u32 _Z22wmma_gemm_fused_kernelPK6__halfS1_PKfS3_Pfiii_param_6,
	.param .u32 _Z22wmma_gemm_fused_kernelPK6__halfS1_PKfS3_Pfiii_param_7
)
{
	.reg .pred 	%p<25>;
	.reg .b32 	%r<241>;
	.reg .b32 	%f<141>;
	.reg .b64 	%rd<64>;
	// demoted variable
	.shared .align 4 .b8 _ZZ22wmma_gemm_fused_kernelPK6__halfS1_PKfS3_PfiiiE6shmemC[1024];
	ld.param.u64 	%rd13, [_Z22wmma_gemm_fused_kernelPK6__halfS1_PKfS3_Pfiii_param_0];
	ld.param.u64 	%rd11, [_Z22wmma_gemm_fused_kernelPK6__halfS1_PKfS3_Pfiii_param_2];
	ld.param.u64 	%rd14, [_Z22wmma_gemm_fused_kernelPK6__halfS1_PKfS3_Pfiii_param_4];
	ld.param.u32 	%r88, [_Z22wmma_gemm_fused_kernelPK6__halfS1_PKfS3_Pfiii_param_5];
	ld.param.u32 	%r89, [_Z22wmma_gemm_fused_kernelPK6__halfS1_PKfS3_Pfiii_param_6];
	ld.param.u32 	%r90, [_Z22wmma_gemm_fused_kernelPK6__halfS1_PKfS3_Pfiii_param_7];
	cvta.to.global.u64 	%rd1, %rd13;
	cvta.to.global.u64 	%rd2, %rd14;
	mov.u32 	%r91, %ctaid.y;
	mov.u32 	%r92, %ctaid.x;
	shl.b32 	%r1, %r91, 4;
	shl.b32 	%r2, %r92, 4;
	setp.lt.s32 	%p1, %r90, 1;
	mov.f32 	%f133, 0f00000000;
	mov.f32 	%f134, %f133;
	mov.f32 	%f135, %f133;
	mov.f32 	%f136, %f133;
	mov.f32 	%f137, %f133;
	mov.f32 	%f138, %f133;
	mov.f32 	%f139, %f133;
	mov.f32 	%f140, %f133;
	@%p1 bra 	$L__BB0_7;
	mul.lo.s32 	%r219, %r90, %r1;
	add.s32 	%r94, %r90, -1;
	shr.u32 	%r95, %r94, 4;
	add.s32 	%r4, %r95, 1;
	and.b32  	%r5, %r4, 3;
	setp.lt.u32 	%p2, %r90, 49;
	mov.b32 	%r221, 0;
	mov.f32 	%f133, 0f00000000;
	@%p2 bra 	$L__BB0_4;
	mul.wide.u32 	%rd15, %r219, 2;
	add.s64 	%rd16, %rd15, %rd1;
	add.s64 	%rd63, %rd16, 64;
	mul.lo.s32 	%r218, %r89, 48;
	shl.b32 	%r217, %r89, 5;
	shl.b32 	%r216, %r89, 4;
	and.b32  	%r97, %r4, 536870908;
	neg.s32 	%r214, %r97;
	mov.f32 	%f133, 0f00000000;
	mov.b32 	%r215, 0;
	cvt.u64.u32 	%rd20, %r2;
	mov.f32 	%f134, %f133;
	mov.f32 	%f135, %f133;
	mov.f32 	%f136, %f133;
	mov.f32 	%f137, %f133;
	mov.f32 	%f138, %f133;
	mov.f32 	%f139, %f133;
	mov.f32 	%f140, %f133;
	mov.u32 	%r221, %r215;
$L__BB0_3:
	ld.param.u64 	%rd59, [_Z22wmma_gemm_fused_kernelPK6__halfS1_PKfS3_Pfiii_param_1];
	mul.wide.u32 	%rd17, %r219, 2;
	add.s64 	%rd18, %rd1, %rd17;
	cvt.s64.s32 	%rd19, %r215;
	add.s64 	%rd21, %rd19, %rd20;
	cvta.to.global.u64 	%rd22, %rd59;
	shl.b64 	%rd23, %rd21, 1;
	add.s64 	%rd24, %rd22, %rd23;
	wmma.load.a.sync.aligned.row.m16n16k16.global.f16 	{%r98, %r99, %r100, %r101, %r102, %r103, %r104, %r105}, [%rd18], %r90;
	wmma.load.b.sync.aligned.row.m16n16k16.global.f16 	{%r106, %r107, %r108, %r109, %r110, %r111, %r112, %r113}, [%rd24], %r89;
	wmma.mma.sync.aligned.row.row.m16n16k16.f32.f32 {%f61, %f62, %f63, %f64, %f65, %f66, %f67, %f68}, {%r98, %r99, %r100, %r101, %r102, %r103, %r104, %r105}, {%r106, %r107, %r108, %r109, %r110, %r111, %r112, %r113}, {%f140, %f139, %f138, %f137, %f136, %f135, %f134, %f133};
	add.s64 	%rd25, %rd63, -32;
	cvt.s64.s32 	%rd26, %r216;
	add.s64 	%rd27, %rd26, %rd20;
	shl.b64 	%rd28, %rd27, 1;
	add.s64 	%rd29, %rd22, %rd28;
	wmma.load.a.sync.aligned.row.m16n16k16.global.f16 	{%r114, %r115, %r116, %r117, %r118, %r119, %r120, %r121}, [%rd25], %r90;
	wmma.load.b.sync.aligned.row.m16n16k16.global.f16 	{%r122, %r123, %r124, %r125, %r126, %r127, %r128, %r129}, [%rd29], %r89;
	wmma.mma.sync.aligned.row.row.m16n16k16.f32.f32 {%f69, %f70, %f71, %f72, %f73, %f74, %f75, %f76}, {%r114, %r115, %r116, %r117, %r118, %r119, %r120, %r121}, {%r122, %r123, %r124, %r125, %r126, %r127, %r128, %r129}, {%f61, %f62, %f63, %f64, %f65, %f66, %f67, %f68};
	cvt.s64.s32 	%rd30, %r217;
	add.s64 	%rd31, %rd30, %rd20;
	shl.b64 	%rd32, %rd31, 1;
	add.s64 	%rd33, %rd22, %rd32;
	wmma.load.a.sync.aligned.row.m16n16k16.global.f16 	{%r130, %r131, %r132, %r133, %r134, %r135, %r136, %r137}, [%rd63], %r90;
	wmma.load.b.sync.aligned.row.m16n16k16.global.f16 	{%r138, %r139, %r140, %r141, %r142, %r143, %r144, %r145}, [%rd33], %r89;
	wmma.mma.sync.aligned.row.row.m16n16k16.f32.f32 {%f77, %f78, %f79, %f80, %f81, %f82, %f83, %f84}, {%r130, %r131, %r132, %r133, %r134, %r135, %r136, %r137}, {%r138, %r139, %r140, %r141, %r142, %r143, %r144, %r145}, {%f69, %f70, %f71, %f72, %f73, %f74, %f75, %f76};
	add.s64 	%rd34, %rd63, 32;
	cvt.s64.s32 	%rd35, %r218;
	add.s64 	%rd36, %rd35, %rd20;
	shl.b64 	%rd37, %rd36, 1;
	add.s64 	%rd38, %rd22, %rd37;
	wmma.load.a.sync.aligned.row.m16n16k16.global.f16 	{%r146, %r147, %r148, %r149, %r150, %r151, %r152, %r153}, [%rd34], %r90;
	wmma.load.b.sync.aligned.row.m16n16k16.global.f16 	{%r154, %r155, %r156, %r157, %r158, %r159, %r160, %r161}, [%rd38], %r89;
	wmma.mma.sync.aligned.row.row.m16n16k16.f32.f32 {%f140, %f139, %f138, %f137, %f136, %f135, %f134, %f133}, {%r146, %r147, %r148, %r149, %r150, %r151, %r152, %r153}, {%r154, %r155, %r156, %r157, %r158, %r159, %r160, %r161}, {%f77, %f78, %f79, %f80, %f81, %f82, %f83, %f84};
	add.s32 	%r221, %r221, 64;
	add.s64 	%rd63, %rd63, 128;
	add.s32 	%r219, %r219, 64;
	shl.b32 	%r162, %r89, 6;
	add.s32 	%r218, %r218, %r162;
	add.s32 	%r217, %r217, %r162;
	add.s32 	%r216, %r216, %r162;
	add.s32 	%r215, %r215, %r162;
	add.s32 	%r214, %r214, 4;
	setp.ne.s32 	%p3, %r214, 0;
	@%p3 bra 	$L__BB0_3;
$L__BB0_4:
	setp.eq.s32 	%p4, %r5, 0;
	@%p4 bra 	$L__BB0_7;
	mul.lo.s32 	%r224, %r221, %r89;
	mad.lo.s32 	%r223, %r90, %r1, %r221;
	neg.s32 	%r222, %r5;
	cvt.u64.u32 	%rd42, %r2;
$L__BB0_6:
	.pragma "nounroll";
	ld.param.u64 	%rd60, [_Z22wmma_gemm_fused_kernelPK6__halfS1_PKfS3_Pfiii_param_1];
	mul.wide.u32 	%rd39, %r223, 2;
	add.s64 	%rd40, %rd1, %rd39;
	cvt.s64.s32 	%rd41, %r224;
	add.s64 	%rd43, %rd41, %rd42;
	cvta.to.global.u64 	%rd44, %rd60;
	shl.b64 	%rd45, %rd43, 1;
	add.s64 	%rd46, %rd44, %rd45;
	wmma.load.a.sync.aligned.row.m16n16k16.global.f16 	{%r163, %r164, %r165, %r166, %r167, %r168, %r169, %r170}, [%rd40], %r90;
	wmma.load.b.sync.aligned.row.m16n16k16.global.f16 	{%r171, %r172, %r173, %r174, %r175, %r176, %r177, %r178}, [%rd46], %r89;
	wmma.mma.sync.aligned.row.row.m16n16k16.f32.f32 {%f140, %f139, %f138, %f137, %f136, %f135, %f134, %f133}, {%r163, %r164, %r165, %r166, %r167, %r168, %r169, %r170}, {%r171, %r172, %r173, %r174, %r175, %r176, %r177, %r178}, {%f140, %f139, %f138, %f137, %f136, %f135, %f134, %f133};
	shl.b32 	%r179, %r89, 4;
	add.s32 	%r224, %r224, %r179;
	add.s32 	%r223, %r223, 16;
	add.s32 	%r222, %r222, 1;
	setp.ne.s32 	%p5, %r222, 0;
	@%p5 bra 	$L__BB0_6;
$L__BB0_7:
	ld.param.u64 	%rd61, [_Z22wmma_gemm_fused_kernelPK6__halfS1_PKfS3_Pfiii_param_3];
	cvta.to.global.u64 	%rd6, %rd11;
	mov.u32 	%r180, _ZZ22wmma_gemm_fused_kernelPK6__halfS1_PKfS3_PfiiiE6shmemC;
	mov.b32 	%r181, 16;
	wmma.store.d.sync.aligned.row.m16n16k16.shared.f32 	[%r180], {%f140, %f139, %f138, %f137, %f136, %f135, %f134, %f133}, %r181;
	bar.sync 	0;
	mov.u32 	%r34, %tid.x;
	and.b32  	%r35, %r34, 31;
	setp.ne.s64 	%p6, %rd61, 0;
	@%p6 bra 	$L__BB0_17;
	setp.ne.s64 	%p16, %rd11, 0;
	@%p16 bra 	$L__BB0_13;
	and.b32  	%r206, %r34, 15;
	add.s32 	%r36, %r206, %r2;
	shr.u32 	%r207, %r35, 4;
	shl.b32 	%r208, %r207, 6;
	shl.b32 	%r209, %r34, 2;
	and.b32  	%r210, %r209, 60;
	or.b32  	%r211, %r208, %r210;
	add.s32 	%r227, %r180, %r211;
	add.s32 	%r225, %r207, %r1;
	mad.lo.s32 	%r213, %r89, %r225, %r2;
	add.s32 	%r226, %r213, %r206;
	shl.b32 	%r40, %r89, 1;
$L__BB0_10:
	setp.ge.s32 	%p21, %r36, %r89;
	setp.ge.s32 	%p22, %r225, %r88;
	or.pred  	%p23, %p22, %p21;
	@%p23 bra 	$L__BB0_12;
	ld.shared.f32 	%f99, [%r227];
	max.f32 	%f100, %f99, 0f00000000;
	mul.wide.u32 	%rd57, %r226, 4;
	add.s64 	%rd58, %rd2, %rd57;
	st.global.f32 	[%rd58], %f100;
$L__BB0_12:
	add.s32 	%r45, %r35, 32;
	add.s32 	%r227, %r227, 128;
	add.s32 	%r226, %r226, %r40;
	add.s32 	%r225, %r225, 2;
	setp.lt.u32 	%p24, %r35, 224;
	mov.u32 	%r35, %r45;
	@%p24 bra 	$L__BB0_10;
	bra.uni 	$L__BB0_26;
$L__BB0_13:
	and.b32  	%r198, %r34, 15;
	add.s32 	%r49, %r198, %r2;
	mul.wide.u32 	%rd54, %r49, 4;
	add.s64 	%rd7, %rd6, %rd54;
	shr.u32 	%r199, %r35, 4;
	shl.b32 	%r200, %r199, 6;
	shl.b32 	%r201, %r34, 2;
	and.b32  	%r202, %r201, 60;
	or.b32  	%r203, %r200, %r202;
	add.s32 	%r231, %r180, %r203;
	add.s32 	%r229, %r199, %r1;
	mad.lo.s32 	%r205, %r89, %r229, %r2;
	add.s32 	%r230, %r205, %r198;
	shl.b32 	%r53, %r89, 1;
$L__BB0_14:
	setp.ge.s32 	%p17, %r49, %r89;
	setp.ge.s32 	%p18, %r229, %r88;
	or.pred  	%p19, %p18, %p17;
	@%p19 bra 	$L__BB0_16;
	ld.shared.f32 	%f95, [%r231];
	ld.global.nc.f32 	%f96, [%rd7];
	add.f32 	%f97, %f95, %f96;
	max.f32 	%f98, %f97, 0f00000000;
	mul.wide.u32 	%rd55, %r230, 4;
	add.s64 	%rd56, %rd2, %rd55;
	st.global.f32 	[%rd56], %f98;
$L__BB0_16:
	add.s32 	%r58, %r35, 32;
	add.s32 	%r231, %r231, 128;
	add.s32 	%r230, %r230, %r53;
	add.s32 	%r229, %r229, 2;
	setp.lt.u32 	%p20, %r35, 224;
	mov.u32 	%r35, %r58;
	@%p20 bra 	$L__BB0_14;
	bra.uni 	$L__BB0_26;
$L__BB0_17:
	ld.param.u64 	%rd62, [_Z22wmma_gemm_fused_kernelPK6__halfS1_PKfS3_Pfiii_param_3];
	cvta.to.global.u64 	%rd8, %rd62;
	setp.ne.s64 	%p7, %rd11, 0;
	@%p7 bra 	$L__BB0_22;
	and.b32  	%r190, %r34, 15;
	add.s32 	%r62, %r190, %r2;
	shr.u32 	%r191, %r35, 4;
	shl.b32 	%r192, %r191, 6;
	shl.b32 	%r193, %r34, 2;
	and.b32  	%r194, %r193, 60;
	or.b32  	%r195, %r192, %r194;
	add.s32 	%r235, %r180, %r195;
	add.s32 	%r233, %r191, %r1;
	mad.lo.s32 	%r197, %r89, %r233, %r2;
	add.s32 	%r234, %r197, %r190;
	shl.b32 	%r66, %r89, 1;
$L__BB0_19:
	setp.ge.s32 	%p12, %r62, %r89;
	setp.ge.s32 	%p13, %r233, %r88;
	or.pred  	%p14, %p13, %p12;
	@%p14 bra 	$L__BB0_21;
	ld.shared.f32 	%f91, [%r235];
	max.f32 	%f92, %f91, 0f00000000;
	mul.wide.u32 	%rd51, %r234, 4;
	add.s64 	%rd52, %rd8, %rd51;
	ld.global.nc.f32 	%f93, [%rd52];
	add.f32 	%f94, %f92, %f93;
	add.s64 	%rd53, %rd2, %rd51;
	st.global.f32 	[%rd53], %f94;
$L__BB0_21:
	add.s32 	%r71, %r35, 32;
	add.s32 	%r235, %r235, 128;
	add.s32 	%r234, %r234, %r66;
	add.s32 	%r233, %r233, 2;
	setp.lt.u32 	%p15, %r35, 224;
	mov.u32 	%r35, %r71;
	@%p15 bra 	$L__BB0_19;
	bra.uni 	$L__BB0_26;
$L__BB0_22:
	and.b32  	%r182, %r34, 15;
	add.s32 	%r75, %r182, %r2;
	mul.wide.u32 	%rd47, %r75, 4;
	add.s64 	%rd9, %rd6, %rd47;
	shr.u32 	%r183, %r35, 4;
	shl.b32 	%r184, %r183, 6;
	shl.b32 	%r185, %r34, 2;
	and.b32  	%r186, %r185, 60;
	or.b32  	%r187, %r184, %r186;
	add.s32 	%r239, %r180, %r187;
	add.s32 	%r237, %r183, %r1;
	mad.lo.s32 	%r189, %r89, %r237, %r2;
	add.s32 	%r238, %r189, %r182;
	shl.b32 	%r79, %r89, 1;
$L__BB0_23:
	setp.ge.s32 	%p8, %r75, %r89;
	setp.ge.s32 	%p9, %r237, %r88;
	or.pred  	%p10, %p9, %p8;
	@%p10 bra 	$L__BB0_25;
	ld.shared.f32 	%f85, [%r239];
	ld.global.nc.f32 	%f86, [%rd9];
	add.f32 	%f87, %f85, %f86;
	max.f32 	%f88, %f87, 0f00000000;
	mul.wide.u32 	%rd48, %r238, 4;
	add.s64 	%rd49, %rd8, %rd48;
	ld.global.nc.f32 	%f89, [%rd49];
	add.f32 	%f90, %f88, %f89;
	add.s64 	%rd50, %rd2, %rd48;
	st.global.f32 	[%rd50], %f90;
$L__BB0_25:
	add.s32 	%r84, %r35, 32;
	add.s32 	%r239, %r239, 128;
	add.s32 	%r238, %r238, %r79;
	add.s32 	%r237, %r237, 2;
	setp.lt.u32 	%p11, %r35, 224;
	mov.u32 	%r35, %r84;
	@%p11 bra 	$L__BB0_23;
$L__BB0_26:
	ret;

}


// ===== COMPILED SASS (sm_100) =====

	.target	sm_100

	.elftype	@"ET_EXEC"


//--------------------- .note.nv.tkinfo           --------------------------
	.section	.note.nv.tkinfo,"",@"SHT_NOTE"
	.sectionflags	@"SHF_NOTE_NV_TKINFO"
	.tkinfo
        /*0018*/ 	.word	0x00000002
        /*0030*/ 	.string	""
        /*0030*/ 	.string	"ptxas"
        /*0030*/ 	.string	"Cuda compilation tools, release 13.0, V13.0.88"
        /*0030*/ 	.string	"Build cuda_13.0.r13.0/compiler.36424714_0"
        /*0030*/ 	.string	"-arch sm_100 -m 64 "



//--------------------- .note.nv.cuinfo           --------------------------
	.section	.note.nv.cuinfo,"",@"SHT_NOTE"
	.sectionflags	@"SHF_NOTE_NV_CUINFO"
        /*0018*/ 	.short	0x0002
        /*001a*/ 	.short	0x0064
        /*001c*/ 	.short	0x0082
	.zero		2


//--------------------- .nv.info                  --------------------------
	.section	.nv.info,"",@"SHT_CUDA_INFO"
	.align	4


	//----- nvinfo : EIATTR_REGCOUNT
	.align		4
        /*0000*/ 	.byte	0x04, 0x2f
        /*0002*/ 	.short	(.L_1 - .L_0)
	.align		4
.L_0:
        /*0004*/ 	.word	index@(_Z22wmma_gemm_fused_kernelPK6__halfS1_PKfS3_Pfiii)
        /*0008*/ 	.word	0x00000020


	//----- nvinfo : EIATTR_FRAME_SIZE
	.align		4
.L_1:
        /*000c*/ 	.byte	0x04, 0x11
        /*000e*/ 	.short	(.L_3 - .L_2)
	.align		4
.L_2:
        /*0010*/ 	.word	index@(_Z22wmma_gemm_fused_kernelPK6__halfS1_PKfS3_Pfiii)
        /*0014*/ 	.word	0x00000000


	//----- nvinfo : EIATTR_MIN_STACK_SIZE
	.align		4
.L_3:
        /*0018*/ 	.byte	0x04, 0x12
        /*001a*/ 	.short	(.L_5 - .L_4)
	.align		4
.L_4:
        /*001c*/ 	.word	index@(_Z22wmma_gemm_fused_kernelPK6__halfS1_PKfS3_Pfiii)
        /*0020*/ 	.word	0x00000000
.L_5:


//--------------------- .nv.compat                --------------------------
	.section	.nv.compat,"",@"SHT_CUDA_COMPAT_INFO"
	.align	4
        /*0000*/ 	.byte	0x02, 0x09, 0x00, 0x00, 0x02, 0x02, 0x01, 0x00, 0x02, 0x05, 0x05, 0x00, 0x03, 0x07, 0x01, 0x01
        /*0010*/ 	.byte	0x02, 0x03, 0x00, 0x00, 0x02, 0x06, 0x01, 0x00, 0x04, 0x0b, 0x08, 0x00, 0x09, 0x00, 0x00, 0x00
        /*0020*/ 	.byte	0x00, 0x00, 0x00, 0x00


//--------------------- .nv.info._Z22wmma_gemm_fused_kernelPK6__halfS1_PKfS3_Pfiii --------------------------
	.section	.nv.info._Z22wmma_gemm_fused_kernelPK6__halfS1_PKfS3_Pfiii,"",@"SHT_CUDA_INFO"
	.sectionflags	@""
	.align	4


	//----- nvinfo : EIATTR_CUDA_API_VERSION
	.align		4
        /*0000*/ 	.byte	0x04, 0x37
        /*0002*/ 	.short	(.L_7 - .L_6)
.L_6:
        /*0004*/ 	.word	0x00000082


	//----- nvinfo : EIATTR_KPARAM_INFO
	.align		4
.L_7:
        /*0008*/ 	.byte	0x04, 0x17
        /*000a*/ 	.short	(.L_9 - .L_8)
.L_8:
        /*000c*/ 	.word	0x00000000
        /*0010*/ 	.short	0x0007
        /*0012*/ 	.short	0x0030
        /*0014*/ 	.byte	0x00, 0xf0, 0x11, 0x00


	//----- nvinfo : EIATTR_KPARAM_INFO
	.align		4
.L_9:
        /*0018*/ 	.byte	0x04, 0x17
        /*001a*/ 	.short	(.L_11 - .L_10)
.L_10:
        /*001c*/ 	.word	0x00000000
        /*0020*/ 	.short	0x0006
        /*0022*/ 	.short	0x002c
        /*0024*/ 	.byte	0x00, 0xf0, 0x11, 0x00


	//----- nvinfo : EIATTR_KPARAM_INFO
	.align		4
.L_11:
        /*0028*/ 	.byte	0x04, 0x17
        /*002a*/ 	.short	(.L_13 - .L_12)
.L_12:
        /*002c*/ 	.word	0x00000000
        /*0030*/ 	.short	0x0005
        /*0032*/ 	.short	0x0028
        /*0034*/ 	.byte	0x00, 0xf0, 0x11, 0x00


	//----- nvinfo : EIATTR_KPARAM_INFO
	.align		4
.L_13:
        /*0038*/ 	.byte	0x04, 0x17
        /*003a*/ 	.short	(.L_15 - .L_14)
.L_14:
        /*003c*/ 	.word	0x00000000
        /*0040*/ 	.short	0x0004
        /*0042*/ 	.short	0x0020
        /*0044*/ 	.byte	0x00, 0xf5, 0x21, 0x00


	//----- nvinfo : EIATTR_KPARAM_INFO
	.align		4
.L_15:
        /*0048*/ 	.byte	0x04, 0x17
        /*004a*/ 	.short	(.L_17 - .L_16)
.L_16:
        /*004c*/ 	.word	0x00000000
        /*0050*/ 	.short	0x0003
        /*0052*/ 	.short	0x0018
        /*0054*/ 	.byte	0x00, 0xf5, 0x21, 0x00


	//----- nvinfo : EIATTR_KPARAM_INFO
	.align		4
.L_17:
        /*0058*/ 	.byte	0x04, 0x17
        /*005a*/ 	.short	(.L_19 - .L_18)
.L_18:
        /*005c*/ 	.word	0x00000000
        /*0060*/ 	.short	0x0002
        /*0062*/ 	.short	0x0010
        /*0064*/ 	.byte	0x00, 0xf5, 0x21, 0x00


	//----- nvinfo : EIATTR_KPARAM_INFO
	.align		4
.L_19:
        /*0068*/ 	.byte	0x04, 0x17
        /*006a*/ 	.short	(.L_21 - .L_20)
.L_20:
        /*006c*/ 	.word	0x00000000
        /*0070*/ 	.short	0x0001
        /*0072*/ 	.short	0x0008
        /*0074*/ 	.byte	0x00, 0xf5, 0x21, 0x00


	//----- nvinfo : EIATTR_KPARAM_INFO
	.align		4
.L_21:
        /*0078*/ 	.byte	0x04, 0x17
        /*007a*/ 	.short	(.L_23 - .L_22)
.L_22:
        /*007c*/ 	.word	0x00000000
        /*0080*/ 	.short	0x0000
        /*0082*/ 	.short	0x0000
        /*0084*/ 	.byte	0x00, 0xf5, 0x21, 0x00


	//----- nvinfo : EIATTR_SPARSE_MMA_MASK
	.align		4
.L_23:
        /*0088*/ 	.byte	0x03, 0x50
        /*008a*/ 	.short	0x0000


	//----- nvinfo : EIATTR_WMMA_USED
	.align		4
        /*008c*/ 	.byte	0x01, 0x2b
	.zero		2


	//----- nvinfo : EIATTR_MAXREG_COUNT
	.align		4
        /*0090*/ 	.byte	0x03, 0x1b
        /*0092*/ 	.short	0x00ff


	//----- nvinfo : EIATTR_NUM_BARRIERS
	.align		4
        /*0094*/ 	.byte	0x02, 0x4c
        /*0096*/ 	.byte	0x01
	.zero		1


	//----- nvinfo : EIATTR_MERCURY_ISA_VERSION
	.align		4
        /*0098*/ 	.byte	0x03, 0x5f
        /*009a*/ 	.short	0x0101


	//----- nvinfo : EIATTR_VRC_CTA_INIT_COUNT
	.align		4
        /*009c*/ 	.byte	0x02, 0x4a
	.zero		1
	.zero		1


	//----- nvinfo : EIATTR_EXIT_INSTR_OFFSETS
	.align		4
        /*00a0*/ 	.byte	0x04, 0x1c
        /*00a2*/ 	.short	(.L_25 - .L_24)


	//   ....[0]....
.L_24:
        /*00a4*/ 	.word	0x00001050


	//   ....[1]....
        /*00a8*/ 	.word	0x00001240


	//   ....[2]....
        /*00ac*/ 	.word	0x00001470


	//   ....[3]....
        /*00b0*/ 	.word	0x000016a0


	//----- nvinfo : EIATTR_CRS_STACK_SIZE
	.align		4
.L_25:
        /*00b4*/ 	.byte	0x04, 0x1e
        /*00b6*/ 	.short	(.L_27 - .L_26)
.L_26:
        /*00b8*/ 	.word	0x00000000


	//----- nvinfo : EIATTR_CBANK_PARAM_SIZE
	.align		4
.L_27:
        /*00bc*/ 	.byte	0x03, 0x19
        /*00be*/ 	.short	0x0034


	//----- nvinfo : EIATTR_PARAM_CBANK
	.align		4
        /*00c0*/ 	.byte	0x04, 0x0a
        /*00c2*/ 	.short	(.L_29 - .L_28)
	.align		4
.L_28:
        /*00c4*/ 	.word	index@(.nv.constant0._Z22wmma_gemm_fused_kernelPK6__halfS1_PKfS3_Pfiii)
        /*00c8*/ 	.short	0x0380
        /*00ca*/ 	.short	0x0034


	//----- nvinfo : EIATTR_SW_WAR
	.align		4
.L_29:
        /*00cc*/ 	.byte	0x04, 0x36
        /*00ce*/ 	.short	(.L_31 - .L_30)
.L_30:
        /*00d0*/ 	.word	0x00000008
.L_31:


//--------------------- .nv.callgraph             --------------------------
	.section	.nv.callgraph,"",@"SHT_CUDA_CALLGRAPH"
	.align	4
	.sectionentsize	8
	.align		4
        /*0000*/ 	.word	0x00000000
	.align		4
        /*0004*/ 	.word	0xffffffff
	.align		4
        /*0008*/ 	.word	0x00000000
	.align		4
        /*000c*/ 	.word	0xfffffffe
	.align		4
        /*0010*/ 	.word	0x00000000
	.align		4
        /*0014*/ 	.word	0xfffffffd
	.align		4
        /*0018*/ 	.word	0x00000000
	.align		4
        /*001c*/ 	.word	0xfffffffc


//--------------------- .text._Z22wmma_gemm_fused_kernelPK6__halfS1_PKfS3_Pfiii --------------------------
	.section	.text._Z22wmma_gemm_fused_kernelPK6__halfS1_PKfS3_Pfiii,"ax",@progbits
	.align	128
        .global         _Z22wmma_gemm_fused_kernelPK6__halfS1_PKfS3_Pfiii
        .type           _Z22wmma_gemm_fused_kernelPK6__halfS1_PKfS3_Pfiii,@function
        .size           _Z22wmma_gemm_fused_kernelPK6__halfS1_PKfS3_Pfiii,(.L_x_12 - _Z22wmma_gemm_fused_kernelPK6__halfS1_PKfS3_Pfiii)
        .other          _Z22wmma_gemm_fused_kernelPK6__halfS1_PKfS3_Pfiii,@"STO_CUDA_ENTRY STV_DEFAULT"
_Z22wmma_gemm_fused_kernelPK6__halfS1_PKfS3_Pfiii:
.text._Z22wmma_gemm_fused_kernelPK6__halfS1_PKfS3_Pfiii:
[----:B------:R-:W-:Y:S01]  /*0000*/  LDC R1, c[0x0][0x37c] ;  /* 0x0000df00ff017b82 */ /* 0x000fe20000000800 */
[----:B------:R-:W0:Y:S07]  /*0010*/  LDCU UR27, c[0x0][0x3b0] ;  /* 0x00007600ff1b77ac */ /* 0x000e2e0008000800 */
[----:B------:R-:W1:Y:S01]  /*0020*/  S2UR UR7, SR_CTAID.Y ;  /* 0x00000000000779c3 */ /* 0x000e620000002600 */
[----:B------:R-:W-:Y:S02]  /*0030*/  CS2R R10, SRZ ;  /* 0x00000000000a7805 */ /* 0x000fe4000001ff00 */
[----:B------:R-:W-:-:S02]  /*0040*/  CS2R R8, SRZ ;  /* 0x0000000000087805 */ /* 0x000fc4000001ff00 */
[----:B------:R-:W-:Y:S02]  /*0050*/  CS2R R6, SRZ ;  /* 0x0000000000067805 */ /* 0x000fe4000001ff00 */
[----:B------:R-:W-:Y:S01]  /*0060*/  CS2R R4, SRZ ;  /* 0x0000000000047805 */ /* 0x000fe2000001ff00 */
[----:B------:R-:W2:Y:S01]  /*0070*/  LDCU.64 UR14, c[0x0][0x358] ;  /* 0x00006b00ff0e77ac */ /* 0x000ea20008000a00 */
[----:B------:R-:W3:Y:S01]  /*0080*/  S2UR UR6, SR_CTAID.X ;  /* 0x00000000000679c3 */ /* 0x000ee20000002500 */
[----:B0-----:R-:W-:Y:S02]  /*0090*/  UISETP.GE.AND UP0, UPT, UR27, 0x1, UPT ;  /* 0x000000011b00788c */ /* 0x001fe4000bf06270 */
[----:B-1----:R-:W-:Y:S02]  /*00a0*/  USHF.L.U32 UR7, UR7, 0x4, URZ ;  /* 0x0000000407077899 */ /* 0x002fe400080006ff */
[----:B---3--:R-:W-:-:S05]  /*00b0*/  USHF.L.U32 UR6, UR6, 0x4, URZ ;  /* 0x0000000406067899 */ /* 0x008fca00080006ff */
[----:B--2---:R-:W-:Y:S07]  /*00c0*/  BRA.U !UP0, `(.L_x_0) ;  /* 0x0000000d081c7547 */ /* 0x004fee000b800000 */
[----:B------:R-:W-:Y:S01]  /*00d0*/  UISETP.GE.U32.AND UP1, UPT, UR27, 0x31, UPT ;  /* 0x000000311b00788c */ /* 0x000fe2000bf26070 */
[----:B------:R-:W-:Y:S01]  /*00e0*/  IMAD.MOV.U32 R11, RZ, RZ, RZ ;  /* 0x000000ffff0b7224 */ /* 0x000fe200078e00ff */
[----:B------:R-:W-:Y:S02]  /*00f0*/  UIADD3 UR4, UPT, UPT, UR27, -0x1, URZ ;  /* 0xffffffff1b047890 */ /* 0x000fe4000fffe0ff */
[----:B------:R-:W-:Y:S02]  /*0100*/  UIADD3 UR5, UPT, UPT, UR27, -0x1, URZ ;  /* 0xffffffff1b057890 */ /* 0x000fe4000fffe0ff */
[----:B------:R-:W-:Y:S02]  /*0110*/  ULEA.HI UR4, UR4, 0x1, URZ, 0x1c ;  /* 0x0000000104047891 */ /* 0x000fe4000f8fe0ff */
[----:B------:R-:W-:Y:S02]  /*0120*/  ULEA.HI UR5, UR5, 0x1, URZ, 0x1c ;  /* 0x0000000105057891 */ /* 0x000fe4000f8fe0ff */
[----:B------:R-:W-:-:S03]  /*0130*/  ULOP3.LUT UR12, UR4, 0x3, URZ, 0xc0, !UPT ;  /* 0x00000003040c7892 */ /* 0x000fc6000f8ec0ff */
[----:B------:R-:W-:Y:S01]  /*0140*/  UMOV UR4, URZ ;  /* 0x000000ff00047c82 */ /* 0x000fe20008000000 */
[----:B------:R-:W-:Y:S01]  /*0150*/  UISETP.NE.AND UP0, UPT, UR12, URZ, UPT ;  /* 0x000000ff0c00728c */ /* 0x000fe2000bf05270 */
[----:B------:R-:W-:Y:S10]  /*0160*/  BRA.U !UP1, `(.L_x_1) ;  /* 0x00000009092c7547 */ /* 0x000ff4000b800000 */
[----:B------:R-:W0:Y:S01]  /*0170*/  S2R R17, SR_LANEID ;  /* 0x0000000000117919 */ /* 0x000e220000000000 */
[----:B------:R-:W1:Y:S01]  /*0180*/  LDCU UR28, c[0x0][0x3ac] ;  /* 0x00007580ff1c77ac */ /* 0x000e620008000800 */
[----:B------:R-:W-:Y:S01]  /*0190*/  IMAD.MOV.U32 R3, RZ, RZ, RZ ;  /* 0x000000ffff037224 */ /* 0x000fe200078e00ff */
[----:B------:R-:W-:Y:S02]  /*01a0*/  CS2R R10, SRZ ;  /* 0x00000000000a7805 */ /* 0x000fe4000001ff00 */
[----:B------:R-:W-:Y:S01]  /*01b0*/  CS2R R8, SRZ ;  /* 0x0000000000087805 */ /* 0x000fe2000001ff00 */
[----:B------:R-:W2:Y:S01]  /*01c0*/  LDCU.64 UR16, c[0x0][0x380] ;  /* 0x00007000ff1077ac */ /* 0x000ea20008000a00 */
[----:B------:R-:W-:Y:S01]  /*01d0*/  CS2R R6, SRZ ;  /* 0x0000000000067805 */ /* 0x000fe2000001ff00 */
[----:B------:R-:W-:Y:S02]  /*01e0*/  USHF.R.U32.HI UR4, URZ, 0x1, UR27 ;  /* 0x00000001ff047899 */ /* 0x000fe4000801161b */
[----:B------:R-:W-:-:S02]  /*01f0*/  UIMAD UR13, UR7, UR27, URZ ;  /* 0x0000001b070d72a4 */ /* 0x000fc4000f8e02ff */
[----:B------:R-:W-:Y:S01]  /*0200*/  ULOP3.LUT UR8, UR5, 0x1ffffffc, URZ, 0xc0, !UPT ;  /* 0x1ffffffc05087892 */ /* 0x000fe2000f8ec0ff */
[----:B------:R-:W3:Y:S01]  /*0210*/  LDCU.64 UR18, c[0x0][0x388] ;  /* 0x00007100ff1277ac */ /* 0x000ee20008000a00 */
[----:B-1----:R-:W-:Y:S02]  /*0220*/  USHF.R.U32.HI UR9, URZ, 0x1, UR28 ;  /* 0x00000001ff097899 */ /* 0x002fe4000801161c */
[----:B------:R-:W-:Y:S02]  /*0230*/  UIMAD UR20, UR28, 0x30, URZ ;  /* 0x000000301c1478a4 */ /* 0x000fe4000f8e02ff */
[----:B------:R-:W-:Y:S02]  /*0240*/  USHF.L.U32 UR21, UR28, 0x5, URZ ;  /* 0x000000051c157899 */ /* 0x000fe400080006ff */
[----:B------:R-:W-:Y:S02]  /*0250*/  USHF.L.U32 UR22, UR28, 0x4, URZ ;  /* 0x000000041c167899 */ /* 0x000fe400080006ff */
[----:B------:R-:W-:Y:S01]  /*0260*/  UIADD3 UR8, UPT, UPT, -UR8, URZ, URZ ;  /* 0x000000ff08087290 */ /* 0x000fe2000fffe1ff */
[----:B0-----:R-:W-:-:S02]  /*0270*/  LOP3.LUT R2, R17, 0x3, RZ, 0xc0, !PT ;  /* 0x0000000311027812 */ /* 0x001fc400078ec0ff */
[----:B------:R-:W-:-:S05]  /*0280*/  SHF.R.U32.HI R17, RZ, 0x2, R17 ;  /* 0x00000002ff117819 */ /* 0x000fca0000011611 */
[----:B------:R-:W-:Y:S01]  /*0290*/  IMAD.WIDE.U32 R4, R17, UR4, R2 ;  /* 0x0000000411047c25 */ /* 0x000fe2000f8e0002 */
[----:B--2---:R-:W-:-:S03]  /*02a0*/  UIMAD.WIDE.U32 UR4, UR13, 0x2, UR16 ;  /* 0x000000020d0478a5 */ /* 0x004fc6000f8e0010 */
[----:B------:R-:W-:Y:S01]  /*02b0*/  IMAD.WIDE.U32 R16, R17, UR9, R2 ;  /* 0x0000000911107c25 */ /* 0x000fe2000f8e0002 */
[----:B------:R-:W-:Y:S01]  /*02c0*/  UIADD3 UR26, UP1, UPT, UR4, 0x40, URZ ;  /* 0x00000040041a7890 */ /* 0x000fe2000ff3e0ff */
[C---:B------:R-:W-:Y:S02]  /*02d0*/  SHF.L.U64.HI R0, R4.reuse, 0x2, R5 ;  /* 0x0000000204007819 */ /* 0x040fe40000010205 */
[----:B------:R-:W-:Y:S01]  /*02e0*/  IMAD.SHL.U32 R2, R4, 0x4, RZ ;  /* 0x0000000404027824 */ /* 0x000fe200078e00ff */
[C---:B------:R-:W-:Y:S01]  /*02f0*/  SHF.L.U64.HI R3, R16.reuse, 0x2, R17 ;  /* 0x0000000210037819 */ /* 0x040fe20000010211 */
[----:B------:R-:W-:Y:S01]  /*0300*/  IMAD.SHL.U32 R16, R16, 0x4, RZ ;  /* 0x0000000410107824 */ /* 0x000fe200078e00ff */
[----:B------:R-:W-:Y:S01]  /*0310*/  CS2R R4, SRZ ;  /* 0x0000000000047805 */ /* 0x000fe2000001ff00 */
[----:B------:R-:W-:Y:S01]  /*0320*/  UIADD3.X UR11, UPT, UPT, URZ, UR5, URZ, UP1, !UPT ;  /* 0x00000005ff0b7290 */ /* 0x000fe20008ffe4ff */
[----:B------:R-:W-:Y:S02]  /*0330*/  UMOV UR4, URZ ;  /* 0x000000ff00047c82 */ /* 0x000fe40008000000 */
[----:B---3--:R-:W-:-:S09]  /*0340*/  UMOV UR5, URZ ;  /* 0x000000ff00057c82 */ /* 0x008fd20008000000 */
.L_x_2:
[----:B------:R-:W-:Y:S01]  /*0350*/  UIADD3 UR9, UP1, UPT, UR6, UR5, URZ ;  /* 0x0000000506097290 */ /* 0x000fe2000ff3e0ff */
[----:B------:R-:W-:-:S03]  /*0360*/  IMAD.U32 R27, RZ, RZ, UR28 ;  /* 0x0000001cff1b7e24 */ /* 0x000fc6000f8e00ff */
[----:B------:R-:W-:Y:S02]  /*0370*/  ULEA.HI.X.SX32 UR10, UR5, URZ, 0x1, UP1 ;  /* 0x000000ff050a7291 */ /* 0x000fe400088f0eff */
[----:B------:R-:W-:-:S04]  /*0380*/  ULEA UR23, UP1, UR9, UR18, 0x1 ;  /* 0x0000001209177291 */ /* 0x000fc8000f8208ff */
[----:B------:R-:W-:Y:S02]  /*0390*/  ULEA.HI.X UR9, UR9, UR19, UR10, 0x1, UP1 ;  /* 0x0000001309097291 */ /* 0x000fe400088f0c0a */
[----:B------:R-:W-:-:S04]  /*03a0*/  IADD3 R24, P0, PT, R16, UR23, RZ ;  /* 0x0000001710187c10 */ /* 0x000fc8000ff1e0ff */
[----:B------:R-:W-:-:S03]  /*03b0*/  IADD3.X R25, PT, PT, R3, UR9, RZ, P0, !PT ;  /* 0x0000000903197c10 */ /* 0x000fc600087fe4ff */
[----:B------:R-:W-:Y:S02]  /*03c0*/  IMAD.WIDE.U32 R26, R27, 0x10, R24 ;  /* 0x000000101b1a7825 */ /* 0x000fe400078e0018 */
[----:B------:R-:W2:Y:S04]  /*03d0*/  LDG.E R22, desc[UR14][R24.64] ;  /* 0x0000000e18167981 */ /* 0x000ea8000c1e1900 */
[----:B------:R-:W3:Y:S01]  /*03e0*/  LDG.E R23, desc[UR14][R26.64] ;  /* 0x0000000e1a177981 */ /* 0x000ee2000c1e1900 */
[----:B------:R-:W-:-:S03]  /*03f0*/  UIMAD.WIDE.U32 UR24, UR13, 0x2, UR16 ;  /* 0x000000020d1878a5 */ /* 0x000fc6000f8e0010 */
[----:B------:R-:W4:Y:S03]  /*0400*/  LDG.E R28, desc[UR14][R26.64+0x10] ;  /* 0x0000100e1a1c7981 */ /* 0x000f26000c1e1900 */
[----:B------:R-:W-:Y:S01]  /*0410*/  IADD3 R18, P0, PT, R2, UR24, RZ ;  /* 0x0000001802127c10 */ /* 0x000fe2000ff1e0ff */
[----:B------:R0:W5:Y:S01]  /*0420*/  LDG.E R17, desc[UR14][R24.64+0x10] ;  /* 0x0000100e18117981 */ /* 0x000162000c1e1900 */
[----:B------:R-:W-:Y:S02]  /*0430*/  MOV R21, UR27 ;  /* 0x0000001b00157c02 */ /* 0x000fe40008000f00 */
[----:B------:R-:W-:-:S03]  /*0440*/  IADD3.X R19, PT, PT, R0, UR25, RZ, P0, !PT ;  /* 0x0000001900137c10 */ /* 0x000fc600087fe4ff */
[----:B------:R-:W-:Y:S02]  /*0450*/  IMAD.WIDE.U32 R20, R21, 0x10, R18 ;  /* 0x0000001015147825 */ /* 0x000fe400078e0012 */
[----:B------:R-:W5:Y:S04]  /*0460*/  LDG.E R12, desc[UR14][R18.64] ;  /* 0x0000000e120c7981 */ /* 0x000f68000c1e1900 */
[----:B------:R4:W5:Y:S04]  /*0470*/  LDG.E R14, desc[UR14][R18.64+0x10] ;  /* 0x0000100e120e7981 */ /* 0x000968000c1e1900 */
[----:B------:R-:W5:Y:S04]  /*0480*/  LDG.E R13, desc[UR14][R20.64] ;  /* 0x0000000e140d7981 */ /* 0x000f68000c1e1900 */
[----:B------:R-:W5:Y:S01]  /*0490*/  LDG.E R15, desc[UR14][R20.64+0x10] ;  /* 0x0000100e140f7981 */ /* 0x000f62000c1e1900 */
[----:B------:R-:W-:-:S04]  /*04a0*/  UIADD3 UR9, UP1, UPT, UR6, UR22, URZ ;  /* 0x0000001606097290 */ /* 0x000fc8000ff3e0ff */
[----:B------:R-:W-:Y:S02]  /*04b0*/  ULEA.HI.X.SX32 UR10, UR22, URZ, 0x1, UP1 ;  /* 0x000000ff160a7291 */ /* 0x000fe400088f0eff */
[----:B------:R-:W-:-:S04]  /*04c0*/  ULEA UR23, UP1, UR9, UR18, 0x1 ;  /* 0x0000001209177291 */ /* 0x000fc8000f8208ff */
[----:B------:R-:W-:Y:S02]  /*04d0*/  ULEA.HI.X UR9, UR9, UR19, UR10, 0x1, UP1 ;  /* 0x0000001309097291 */ /* 0x000fe400088f0c0a */
[----:B0-----:R-:W-:Y:S01]  /*04e0*/  IADD3 R24, P0, PT, R16, UR23, RZ ;  /* 0x0000001710187c10 */ /* 0x001fe2000ff1e0ff */
[----:B------:R-:W-:-:S03]  /*04f0*/  IMAD.U32 R29, RZ, RZ, UR28 ;  /* 0x0000001cff1d7e24 */ /* 0x000fc6000f8e00ff */
[----:B------:R-:W-:-:S05]  /*0500*/  IADD3.X R25, PT, PT, R3, UR9, RZ, P0, !PT ;  /* 0x0000000903197c10 */ /* 0x000fca00087fe4ff */
[----:B------:R-:W5:Y:S01]  /*0510*/  LDG.E R20, desc[UR14][R24.64] ;  /* 0x0000000e18147981 */ /* 0x000f62000c1e1900 */
[----:B------:R-:W-:-:S04]  /*0520*/  IADD3 R26, P0, PT, R2, UR26, RZ ;  /* 0x0000001a021a7c10 */ /* 0x000fc8000ff1e0ff */
[----:B------:R-:W-:Y:S01]  /*0530*/  IADD3.X R27, PT, PT, R0, UR11, RZ, P0, !PT ;  /* 0x0000000b001b7c10 */ /* 0x000fe200087fe4ff */
[----:B--2---:R-:W-:Y:S04]  /*0540*/  MOVM.16.MT88 R22, R22 ;  /* 0x000000001616723a */ /* 0x004fe80000000000 */
[----:B---3--:R-:W0:Y:S04]  /*0550*/  MOVM.16.MT88 R23, R23 ;  /* 0x000000001717723a */ /* 0x008e280000000000 */
[----:B----4-:R1:W-:Y:S04]  /*0560*/  MOVM.16.MT88 R19, R28 ;  /* 0x000000001c13723a */ /* 0x0103e80000000000 */
[----:B-----5:R2:W3:Y:S01]  /*0570*/  MOVM.16.MT88 R18, R17 ;  /* 0x000000001112723a */ /* 0x0204e20000000000 */
[----:B-1----:R-:W-:-:S03]  /*0580*/  IMAD.WIDE.U32 R28, R29, 0x10, R24 ;  /* 0x000000101d1c7825 */ /* 0x002fc600078e0018 */
[----:B------:R-:W4:Y:S04]  /*0590*/  LDG.E R24, desc[UR14][R24.64+0x10] ;  /* 0x0000100e18187981 */ /* 0x000f28000c1e1900 */
[----:B--2---:R-:W2:Y:S04]  /*05a0*/  LDG.E R17, desc[UR14][R28.64] ;  /* 0x0000000e1c117981 */ /* 0x004ea8000c1e1900 */
[----:B------:R1:W5:Y:S01]  /*05b0*/  LDG.E R21, desc[UR14][R28.64+0x10] ;  /* 0x0000100e1c157981 */ /* 0x000362000c1e1900 */
[----:B0-----:R-:W-:Y:S01]  /*05c0*/  HMMA.16816.F32 R4, R12, R22, R4 ;  /* 0x000000160c04723c */ /* 0x001fe20000001804 */
[----:B------:R-:W-:-:S04]  /*05d0*/  IMAD.U32 R23, RZ, RZ, UR27 ;  /* 0x0000001bff177e24 */ /* 0x000fc8000f8e00ff */
[----:B-1----:R-:W-:-:S03]  /*05e0*/  IMAD.WIDE.U32 R28, R23, 0x10, R26 ;  /* 0x00000010171c7825 */ /* 0x002fc600078e001a */
[----:B---3--:R-:W-:Y:S01]  /*05f0*/  HMMA.16816.F32 R8, R12, R18, R8 ;  /* 0x000000120c08723c */ /* 0x008fe20000001808 */
[----:B------:R-:W3:Y:S04]  /*0600*/  LDG.E R12, desc[UR14][R26.64+-0x20] ;  /* 0xffffe00e1a0c7981 */ /* 0x000ee8000c1e1900 */
[----:B------:R-:W3:Y:S04]  /*0610*/  LDG.E R14, desc[UR14][R26.64+-0x10] ;  /* 0xfffff00e1a0e7981 */ /* 0x000ee8000c1e1900 */
[----:B------:R-:W3:Y:S04]  /*0620*/  LDG.E R13, desc[UR14][R28.64+-0x20] ;  /* 0xffffe00e1c0d7981 */ /* 0x000ee8000c1e1900 */
[----:B------:R-:W3:Y:S04]  /*0630*/  LDG.E R15, desc[UR14][R28.64+-0x10] ;  /* 0xfffff00e1c0f7981 */ /* 0x000ee8000c1e1900 */
[----:B------:R-:W-:Y:S01]  /*0640*/  MOVM.16.MT88 R22, R20 ;  /* 0x000000001416723a */ /* 0x000fe20000000000 */
[----:B------:R-:W-:-:S04]  /*0650*/  UIADD3 UR9, UP1, UPT, UR6, UR21, URZ ;  /* 0x0000001506097290 */ /* 0x000fc8000ff3e0ff */
[----:B------:R-:W-:Y:S02]  /*0660*/  ULEA.HI.X.SX32 UR10, UR21, URZ, 0x1, UP1 ;  /* 0x000000ff150a7291 */ /* 0x000fe400088f0eff */
[----:B------:R-:W-:-:S04]  /*0670*/  ULEA UR23, UP1, UR9, UR18, 0x1 ;  /* 0x0000001209177291 */ /* 0x000fc8000f8208ff */
[----:B------:R-:W-:Y:S01]  /*0680*/  ULEA.HI.X UR9, UR9, UR19, UR10, 0x1, UP1 ;  /* 0x0000001309097291 */ /* 0x000fe200088f0c0a */
[----:B------:R-:W-:Y:S01]  /*0690*/  IMAD.U32 R25, RZ, RZ, UR28 ;  /* 0x0000001cff197e24 */ /* 0x000fe2000f8e00ff */
[----:B--2---:R-:W3:Y:S04]  /*06a0*/  MOVM.16.MT88 R23, R17 ;  /* 0x000000001117723a */ /* 0x004ee80000000000 */
[----:B----4-:R0:W-:Y:S04]  /*06b0*/  MOVM.16.MT88 R18, R24 ;  /* 0x000000001812723a */ /* 0x0101e80000000000 */
[----:B-----5:R-:W1:Y:S01]  /*06c0*/  MOVM.16.MT88 R19, R21 ;  /* 0x000000001513723a */ /* 0x020e620000000000 */
[----:B---3--:R-:W-:Y:S01]  /*06d0*/  HMMA.16816.F32 R4, R12, R22, R4 ;  /* 0x000000160c04723c */ /* 0x008fe20000001804 */
[----:B------:R-:W-:-:S04]  /*06e0*/  IADD3 R22, P0, PT, R16, UR23, RZ ;  /* 0x0000001710167c10 */ /* 0x000fc8000ff1e0ff */
[----:B------:R-:W-:-:S03]  /*06f0*/  IADD3.X R23, PT, PT, R3, UR9, RZ, P0, !PT ;  /* 0x0000000903177c10 */ /* 0x000fc600087fe4ff */
[----:B0-----:R-:W-:Y:S01]  /*0700*/  IMAD.WIDE.U32 R24, R25, 0x10, R22 ;  /* 0x0000001019187825 */ /* 0x001fe200078e0016 */
[----:B-1----:R-:W-:Y:S01]  /*0710*/  HMMA.16816.F32 R8, R12, R18, R8 ;  /* 0x000000120c08723c */ /* 0x002fe20000001808 */
[----:B------:R-:W2:Y:S04]  /*0720*/  LDG.E R17, desc[UR14][R22.64] ;  /* 0x0000000e16117981 */ /* 0x000ea8000c1e1900 */
[----:B------:R-:W3:Y:S04]  /*0730*/  LDG.E R18, desc[UR14][R24.64] ;  /* 0x0000000e18127981 */ /* 0x000ee8000c1e1900 */
[----:B------:R-:W4:Y:S04]  /*0740*/  LDG.E R19, desc[UR14][R24.64+0x10] ;  /* 0x0000100e18137981 */ /* 0x000f28000c1e1900 */
[----:B------:R-:W5:Y:S04]  /*0750*/  LDG.E R22, desc[UR14][R22.64+0x10] ;  /* 0x0000100e16167981 */ /* 0x000f68000c1e1900 */
[----:B------:R-:W5:Y:S04]  /*0760*/  LDG.E R12, desc[UR14][R26.64] ;  /* 0x0000000e1a0c7981 */ /* 0x000f68000c1e1900 */
[----:B------:R-:W5:Y:S04]  /*0770*/  LDG.E R14, desc[UR14][R26.64+0x10] ;  /* 0x0000100e1a0e7981 */ /* 0x000f68000c1e1900 */
[----:B------:R-:W5:Y:S04]  /*0780*/  LDG.E R13, desc[UR14][R28.64] ;  /* 0x0000000e1c0d7981 */ /* 0x000f68000c1e1900 */
[----:B------:R-:W5:Y:S01]  /*0790*/  LDG.E R15, desc[UR14][R28.64+0x10] ;  /* 0x0000100e1c0f7981 */ /* 0x000f62000c1e1900 */
[----:B------:R-:W-:-:S04]  /*07a0*/  UIADD3 UR9, UP1, UPT, UR6, UR20, URZ ;  /* 0x0000001406097290 */ /* 0x000fc8000ff3e0ff */
[----:B------:R-:W-:Y:S02]  /*07b0*/  ULEA.HI.X.SX32 UR10, UR20, URZ, 0x1, UP1 ;  /* 0x000000ff140a7291 */ /* 0x000fe400088f0eff */
[----:B------:R-:W-:-:S04]  /*07c0*/  ULEA UR23, UP1, UR9, UR18, 0x1 ;  /* 0x0000001209177291 */ /* 0x000fc8000f8208ff */
[----:B------:R-:W-:Y:S01]  /*07d0*/  ULEA.HI.X UR9, UR9, UR19, UR10, 0x1, UP1 ;  /* 0x0000001309097291 */ /* 0x000fe200088f0c0a */
[----:B--2---:R0:W-:Y:S04]  /*07e0*/  MOVM.16.MT88 R20, R17 ;  /* 0x000000001114723a */ /* 0x0041e80000000000 */
[----:B---3--:R-:W1:Y:S04]  /*07f0*/  MOVM.16.MT88 R21, R18 ;  /* 0x000000001215723a */ /* 0x008e680000000000 */
[----:B----4-:R-:W-:Y:S04]  /*0800*/  MOVM.16.MT88 R19, R19 ;  /* 0x000000001313723a */ /* 0x010fe80000000000 */
[----:B-----5:R-:W2:Y:S01]  /*0810*/  MOVM.16.MT88 R18, R22 ;  /* 0x000000001612723a */ /* 0x020ea20000000000 */
[----:B0-----:R-:W-:Y:S01]  /*0820*/  IMAD.U32 R17, RZ, RZ, UR28 ;  /* 0x0000001cff117e24 */ /* 0x001fe2000f8e00ff */
[----:B-1----:R-:W-:Y:S01]  /*0830*/  HMMA.16816.F32 R4, R12, R20, R4 ;  /* 0x000000140c04723c */ /* 0x002fe20000001804 */
[----:B------:R-:W-:-:S04]  /*0840*/  IADD3 R20, P0, PT, R16, UR23, RZ ;  /* 0x0000001710147c10 */ /* 0x000fc8000ff1e0ff */
[----:B------:R-:W-:-:S03]  /*0850*/  IADD3.X R21, PT, PT, R3, UR9, RZ, P0, !PT ;  /* 0x0000000903157c10 */ /* 0x000fc600087fe4ff */
[----:B--2---:R-:W-:Y:S01]  /*0860*/  HMMA.16816.F32 R8, R12, R18, R8 ;  /* 0x000000120c08723c */ /* 0x004fe20000001808 */
[----:B------:R-:W2:Y:S01]  /*0870*/  LDG.E R12, desc[UR14][R26.64+0x20] ;  /* 0x0000200e1a0c7981 */ /* 0x000ea2000c1e1900 */
[----:B------:R-:W-:-:S03]  /*0880*/  IMAD.WIDE.U32 R18, R17, 0x10, R20 ;  /* 0x0000001011127825 */ /* 0x000fc600078e0014 */
[----:B------:R-:W3:Y:S04]  /*0890*/  LDG.E R22, desc[UR14][R20.64] ;  /* 0x0000000e14167981 */ /* 0x000ee8000c1e1900 */
[----:B------:R-:W4:Y:S04]  /*08a0*/  LDG.E R23, desc[UR14][R18.64] ;  /* 0x0000000e12177981 */ /* 0x000f28000c1e1900 */
[----:B------:R-:W5:Y:S04]  /*08b0*/  LDG.E R24, desc[UR14][R20.64+0x10] ;  /* 0x0000100e14187981 */ /* 0x000f68000c1e1900 */
[----:B------:R-:W2:Y:S04]  /*08c0*/  LDG.E R25, desc[UR14][R18.64+0x10] ;  /* 0x0000100e12197981 */ /* 0x000ea8000c1e1900 */
[----:B------:R-:W2:Y:S04]  /*08d0*/  LDG.E R14, desc[UR14][R26.64+0x30] ;  /* 0x0000300e1a0e7981 */ /* 0x000ea8000c1e1900 */
[----:B------:R-:W2:Y:S04]  /*08e0*/  LDG.E R13, desc[UR14][R28.64+0x20] ;  /* 0x0000200e1c0d7981 */ /* 0x000ea8000c1e1900 */
[----:B------:R-:W2:Y:S01]  /*08f0*/  LDG.E R15, desc[UR14][R28.64+0x30] ;  /* 0x0000300e1c0f7981 */ /* 0x000ea2000c1e1900 */
[----:B------:R-:W-:-:S02]  /*0900*/  UIADD3 UR26, UP1, UPT, UR26, 0x80, URZ ;  /* 0x000000801a1a7890 */ /* 0x000fc4000ff3e0ff */
[----:B------:R-:W-:Y:S02]  /*0910*/  UIADD3 UR8, UPT, UPT, UR8, 0x4, URZ ;  /* 0x0000000408087890 */ /* 0x000fe4000fffe0ff */
[----:B------:R-:W-:Y:S02]  /*0920*/  UIADD3.X UR11, UPT, UPT, URZ, UR11, URZ, UP1, !UPT ;  /* 0x0000000bff0b7290 */ /* 0x000fe40008ffe4ff */
[----:B------:R-:W-:Y:S02]  /*0930*/  UISETP.NE.AND UP1, UPT, UR8, URZ, UPT ;  /* 0x000000ff0800728c */ /* 0x000fe4000bf25270 */
[----:B------:R-:W-:Y:S02]  /*0940*/  UIADD3 UR4, UPT, UPT, UR4, 0x40, URZ ;  /* 0x0000004004047890 */ /* 0x000fe4000fffe0ff */
[----:B------:R-:W-:Y:S02]  /*0950*/  UIADD3 UR13, UPT, UPT, UR13, 0x40, URZ ;  /* 0x000000400d0d7890 */ /* 0x000fe4000fffe0ff */
[----:B------:R-:W-:-:S02]  /*0960*/  ULEA UR20, UR28, UR20, 0x6 ;  /* 0x000000141c147291 */ /* 0x000fc4000f8e30ff */
[----:B------:R-:W-:Y:S02]  /*0970*/  ULEA UR21, UR28, UR21, 0x6 ;  /* 0x000000151c157291 */ /* 0x000fe4000f8e30ff */
[----:B------:R-:W-:Y:S02]  /*0980*/  ULEA UR22, UR28, UR22, 0x6 ;  /* 0x000000161c167291 */ /* 0x000fe4000f8e30ff */
[----:B------:R-:W-:Y:S01]  /*0990*/  ULEA UR5, UR28, UR5, 0x6 ;  /* 0x000000051c057291 */ /* 0x000fe2000f8e30ff */
[----:B---3--:R-:W-:Y:S04]  /*09a0*/  MOVM.16.MT88 R22, R22 ;  /* 0x000000001616723a */ /* 0x008fe80000000000 */
[----:B----4-:R-:W0:Y:S04]  /*09b0*/  MOVM.16.MT88 R23, R23 ;  /* 0x000000001717723a */ /* 0x010e280000000000 */
[----:B-----5:R-:W-:Y:S04]  /*09c0*/  MOVM.16.MT88 R24, R24 ;  /* 0x000000001818723a */ /* 0x020fe80000000000 */
[----:B--2---:R-:W1:Y:S01]  /*09d0*/  MOVM.16.MT88 R25, R25 ;  /* 0x000000001919723a */ /* 0x004e620000000000 */
[C---:B0-----:R-:W-:Y:S08]  /*09e0*/  HMMA.16816.F32 R4, R12.reuse, R22, R4 ;  /* 0x000000160c04723c */ /* 0x041ff00000001804 */
[----:B-1----:R-:W-:Y:S01]  /*09f0*/  HMMA.16816.F32 R8, R12, R24, R8 ;  /* 0x000000180c08723c */ /* 0x002fe20000001808 */
[----:B------:R-:W-:-:S04]  /*0a00*/  NOP ;  /* 0x0000000000007918 */ /* 0x000fc80000000000 */
[----:B------:R-:W-:-:S15]  /*0a10*/  BRA.U UP1, `(.L_x_2) ;  /* 0xfffffff9014c7547 */ /* 0x000fde000b83ffff */
.L_x_1:
[----:B------:R-:W-:Y:S05]  /*0a20*/  BRA.U !UP0, `(.L_x_0) ;  /* 0x0000000108c47547 */ /* 0x000fea000b800000 */
[----:B------:R-:W0:Y:S01]  /*0a30*/  S2R R0, SR_LANEID ;  /* 0x0000000000007919 */ /* 0x000e220000000000 */
[----:B------:R-:W1:Y:S01]  /*0a40*/  LDCU UR13, c[0x0][0x3ac] ;  /* 0x00007580ff0d77ac */ /* 0x000e620008000800 */
[----:B------:R-:W-:Y:S01]  /*0a50*/  MOV R3, RZ ;  /* 0x000000ff00037202 */ /* 0x000fe20000000f00 */
[----:B------:R-:W-:Y:S02]  /*0a60*/  USHF.R.U32.HI UR8, URZ, 0x1, UR27 ;  /* 0x00000001ff087899 */ /* 0x000fe4000801161b */
[----:B------:R-:W-:Y:S01]  /*0a70*/  UIMAD UR10, UR7, UR27, UR4 ;  /* 0x0000001b070a72a4 */ /* 0x000fe2000f8e0204 */
[----:B------:R-:W2:Y:S01]  /*0a80*/  LDCU.64 UR16, c[0x0][0x380] ;  /* 0x00007000ff1077ac */ /* 0x000ea20008000a00 */
[----:B------:R-:W3:Y:S01]  /*0a90*/  LDCU.64 UR18, c[0x0][0x388] ;  /* 0x00007100ff1277ac */ /* 0x000ee20008000a00 */
[----:B------:R-:W-:Y:S02]  /*0aa0*/  UIADD3 UR5, UPT, UPT, -UR12, URZ, URZ ;  /* 0x000000ff0c057290 */ /* 0x000fe4000fffe1ff */
[----:B-1----:R-:W-:-:S02]  /*0ab0*/  USHF.R.U32.HI UR9, URZ, 0x1, UR13 ;  /* 0x00000001ff097899 */ /* 0x002fc4000801160d */
[----:B------:R-:W-:Y:S01]  /*0ac0*/  UIMAD UR4, UR4, UR13, URZ ;  /* 0x0000000d040472a4 */ /* 0x000fe2000f8e02ff */
[----:B0-----:R-:W-:Y:S02]  /*0ad0*/  LOP3.LUT R2, R0, 0x3, RZ, 0xc0, !PT ;  /* 0x0000000300027812 */ /* 0x001fe400078ec0ff */
[----:B------:R-:W-:-:S05]  /*0ae0*/  SHF.R.U32.HI R13, RZ, 0x2, R0 ;  /* 0x00000002ff0d7819 */ /* 0x000fca0000011600 */
[----:B------:R-:W-:-:S04]  /*0af0*/  IMAD.WIDE.U32 R24, R13, UR8, R2 ;  /* 0x000000080d187c25 */ /* 0x000fc8000f8e0002 */
[----:B------:R-:W-:Y:S01]  /*0b00*/  IMAD.WIDE.U32 R2, R13, UR9, R2 ;  /* 0x000000090d027c25 */ /* 0x000fe2000f8e0002 */
[----:B------:R-:W-:-:S04]  /*0b10*/  SHF.L.U64.HI R26, R24, 0x2, R25 ;  /* 0x00000002181a7819 */ /* 0x000fc80000010219 */
[----:B--23--:R-:W-:-:S07]  /*0b20*/  SHF.L.U64.HI R27, R2, 0x2, R3 ;  /* 0x00000002021b7819 */ /* 0x00cfce0000010203 */
.L_x_3:
[----:B------:R-:W-:Y:S01]  /*0b30*/  UIADD3 UR8, UP0, UPT, UR6, UR4, URZ ;  /* 0x0000000406087290 */ /* 0x000fe2000ff1e0ff */
[----:B------:R-:W-:-:S03]  /*0b40*/  IMAD.U32 R17, RZ, RZ, UR13 ;  /* 0x0000000dff117e24 */ /* 0x000fc6000f8e00ff */
[----:B------:R-:W-:Y:S02]  /*0b50*/  ULEA.HI.X.SX32 UR9, UR4, URZ, 0x1, UP0 ;  /* 0x000000ff04097291 */ /* 0x000fe400080f0eff */
[----:B------:R-:W-:-:S04]  /*0b60*/  ULEA UR11, UP0, UR8, UR18, 0x1 ;  /* 0x00000012080b7291 */ /* 0x000fc8000f8008ff */
[----:B------:R-:W-:Y:S02]  /*0b70*/  ULEA.HI.X UR8, UR8, UR19, UR9, 0x1, UP0 ;  /* 0x0000001308087291 */ /* 0x000fe400080f0c09 */
[----:B------:R-:W-:-:S04]  /*0b80*/  LEA R28, P0, R2, UR11, 0x2 ;  /* 0x0000000b021c7c11 */ /* 0x000fc8000f8010ff */
[----:B------:R-:W-:-:S03]  /*0b90*/  IADD3.X R29, PT, PT, R27, UR8, RZ, P0, !PT ;  /* 0x000000081b1d7c10 */ /* 0x000fc600087fe4ff */
[----:B------:R-:W-:Y:S02]  /*0ba0*/  IMAD.WIDE.U32 R16, R17, 0x10, R28 ;  /* 0x0000001011107825 */ /* 0x000fe400078e001c */
[----:B------:R-:W2:Y:S04]  /*0bb0*/  LDG.E R0, desc[UR14][R28.64] ;  /* 0x0000000e1c007981 */ /* 0x000ea8000c1e1900 */
[----:B------:R-:W3:Y:S04]  /*0bc0*/  LDG.E R22, desc[UR14][R28.64+0x10] ;  /* 0x0000100e1c167981 */ /* 0x000ee8000c1e1900 */
[----:B------:R-:W4:Y:S04]  /*0bd0*/  LDG.E R21, desc[UR14][R16.64] ;  /* 0x0000000e10157981 */ /* 0x000f28000c1e1900 */
[----:B------:R0:W5:Y:S01]  /*0be0*/  LDG.E R23, desc[UR14][R16.64+0x10] ;  /* 0x0000100e10177981 */ /* 0x000162000c1e1900 */
[----:B------:R-:W-:Y:S01]  /*0bf0*/  UIMAD.WIDE.U32 UR8, UR10, 0x2, UR16 ;  /* 0x000000020a0878a5 */ /* 0x000fe2000f8e0010 */
[----:B------:R-:W-:-:S05]  /*0c00*/  IMAD.U32 R13, RZ, RZ, UR27 ;  /* 0x0000001bff0d7e24 */ /* 0x000fca000f8e00ff */
[----:B------:R-:W-:-:S04]  /*0c10*/  LEA R18, P0, R24, UR8, 0x2 ;  /* 0x0000000818127c11 */ /* 0x000fc8000f8010ff */
[----:B------:R-:W-:-:S03]  /*0c20*/  IADD3.X R19, PT, PT, R26, UR9, RZ, P0, !PT ;  /* 0x000000091a137c10 */ /* 0x000fc600087fe4ff */
[----:B0-----:R-:W-:Y:S02]  /*0c30*/  IMAD.WIDE.U32 R16, R13, 0x10, R18 ;  /* 0x000000100d107825 */ /* 0x001fe400078e0012 */
[----:B------:R-:W5:Y:S04]  /*0c40*/  LDG.E R12, desc[UR14][R18.64] ;  /* 0x0000000e120c7981 */ /* 0x000f68000c1e1900 */
[----:B------:R-:W5:Y:S04]  /*0c50*/  LDG.E R14, desc[UR14][R18.64+0x10] ;  /* 0x0000100e120e7981 */ /* 0x000f68000c1e1900 */
[----:B------:R-:W5:Y:S04]  /*0c60*/  LDG.E R13, desc[UR14][R16.64] ;  /* 0x0000000e100d7981 */ /* 0x000f68000c1e1900 */
[----:B------:R-:W5:Y:S01]  /*0c70*/  LDG.E R15, desc[UR14][R16.64+0x10] ;  /* 0x0000100e100f7981 */ /* 0x000f62000c1e1900 */
[----:B------:R-:W-:-:S02]  /*0c80*/  UIADD3 UR5, UPT, UPT, UR5, 0x1, URZ ;  /* 0x0000000105057890 */ /* 0x000fc4000fffe0ff */
[----:B------:R-:W-:Y:S02]  /*0c90*/  UIADD3 UR10, UPT, UPT, UR10, 0x10, URZ ;  /* 0x000000100a0a7890 */ /* 0x000fe4000fffe0ff */
[----:B------:R-:W-:Y:S02]  /*0ca0*/  UISETP.NE.AND UP0, UPT, UR5, URZ, UPT ;  /* 0x000000ff0500728c */ /* 0x000fe4000bf05270 */
[----:B------:R-:W-:Y:S01]  /*0cb0*/  ULEA UR4, UR13, UR4, 0x4 ;  /* 0x000000040d047291 */ /* 0x000fe2000f8e20ff */
[----:B--2---:R-:W-:Y:S04]  /*0cc0*/  MOVM.16.MT88 R20, R0 ;  /* 0x000000000014723a */ /* 0x004fe80000000000 */
[----:B---3--:R-:W-:Y:S04]  /*0cd0*/  MOVM.16.MT88 R22, R22 ;  /* 0x000000001616723a */ /* 0x008fe80000000000 */
[----:B----4-:R-:W0:Y:S04]  /*0ce0*/  MOVM.16.MT88 R21, R21 ;  /* 0x000000001515723a */ /* 0x010e280000000000 */
[----:B-----5:R-:W1:Y:S01]  /*0cf0*/  MOVM.16.MT88 R23, R23 ;  /* 0x000000001717723a */ /* 0x020e620000000000 */
[C---:B0-----:R-:W-:Y:S08]  /*0d00*/  HMMA.16816.F32 R4, R12.reuse, R20, R4 ;  /* 0x000000140c04723c */ /* 0x041ff00000001804 */
[----:B-1----:R-:W-:Y:S01]  /*0d10*/  HMMA.16816.F32 R8, R12, R22, R8 ;  /* 0x000000160c08723c */ /* 0x002fe20000001808 */
[----:B------:R-:W-:-:S04]  /*0d20*/  NOP ;  /* 0x0000000000007918 */ /* 0x000fc80000000000 */
[----:B------:R-:W-:-:S15]  /*0d30*/  BRA.U UP0, `(.L_x_3) ;  /* 0xfffffffd007c7547 */ /* 0x000fde000b83ffff */
.L_x_0:
[----:B------:R-:W0:Y:S01]  /*0d40*/  S2R R0, SR_LANEID ;  /* 0x0000000000007919 */ /* 0x000e220000000000 */
[----:B------:R-:W1:Y:S01]  /*0d50*/  S2UR UR5, SR_CgaCtaId ;  /* 0x00000000000579c3 */ /* 0x000e620000008800 */
[----:B------:R-:W-:Y:S01]  /*0d60*/  UMOV UR4, 0x400 ;  /* 0x0000040000047882 */ /* 0x000fe20000000000 */
[----:B------:R-:W2:Y:S01]  /*0d70*/  LDCU.64 UR8, c[0x0][0x398] ;  /* 0x00007300ff0877ac */ /* 0x000ea20008000a00 */
[----:B------:R-:W3:Y:S01]  /*0d80*/  S2R R2, SR_TID.X ;  /* 0x0000000000027919 */ /* 0x000ee20000002100 */
[----:B--2---:R-:W-:Y:S02]  /*0d90*/  UISETP.NE.U32.AND UP0, UPT, UR8, URZ, UPT ;  /* 0x000000ff0800728c */ /* 0x004fe4000bf05070 */
[----:B-1----:R-:W-:Y:S02]  /*0da0*/  ULEA UR4, UR5, UR4, 0x18 ;  /* 0x0000000405047291 */ /* 0x002fe4000f8ec0ff */
[----:B------:R-:W-:Y:S01]  /*0db0*/  UISETP.NE.AND.EX UP0, UPT, UR9, URZ, UPT, UP0 ;  /* 0x000000ff0900728c */ /* 0x000fe2000bf05300 */
[----:B0-----:R-:W-:-:S02]  /*0dc0*/  SHF.R.U32.HI R3, RZ, 0x2, R0 ;  /* 0x00000002ff037819 */ /* 0x001fc40000011600 */
[----:B------:R-:W-:-:S05]  /*0dd0*/  LOP3.LUT R0, R0, 0x3, RZ, 0xc0, !PT ;  /* 0x0000000300007812 */ /* 0x000fca00078ec0ff */
[----:B------:R-:W-:-:S05]  /*0de0*/  IMAD R0, R3, 0x8, R0 ;  /* 0x0000000803007824 */ /* 0x000fca00078e0200 */
[----:B------:R-:W-:Y:S02]  /*0df0*/  LEA R3, R0, UR4, 0x3 ;  /* 0x0000000400037c11 */ /* 0x000fe4000f8e18ff */
[----:B---3--:R-:W-:-:S03]  /*0e00*/  LOP3.LUT R0, R2, 0x1f, RZ, 0xc0, !PT ;  /* 0x0000001f02007812 */ /* 0x008fc600078ec0ff */
[----:B------:R0:W-:Y:S04]  /*0e10*/  STS.64 [R3], R4 ;  /* 0x0000000403007388 */ /* 0x0001e80000000a00 */
[----:B------:R0:W-:Y:S04]  /*0e20*/  STS.64 [R3+0x200], R6 ;  /* 0x0002000603007388 */ /* 0x0001e80000000a00 */
[----:B------:R0:W-:Y:S04]  /*0e30*/  STS.64 [R3+0x20], R8 ;  /* 0x0000200803007388 */ /* 0x0001e80000000a00 */
[----:B------:R0:W-:Y:S01]  /*0e40*/  STS.64 [R3+0x220], R10 ;  /* 0x0002200a03007388 */ /* 0x0001e20000000a00 */
[----:B------:R-:W-:Y:S06]  /*0e50*/  BAR.SYNC.DEFER_BLOCKING 0x0 ;  /* 0x0000000000007b1d */ /* 0x000fec0000010000 */
[----:B------:R-:W-:Y:S05]  /*0e60*/  BRA.U UP0, `(.L_x_4) ;  /* 0x0000000100f87547 */ /* 0x000fea000b800000 */
[----:B------:R-:W1:Y:S02]  /*0e70*/  LDCU.64 UR8, c[0x0][0x390] ;  /* 0x00007200ff0877ac */ /* 0x000e640008000a00 */
[----:B-1----:R-:W-:-:S04]  /*0e80*/  UISETP.NE.U32.AND UP0, UPT, UR8, URZ, UPT ;  /* 0x000000ff0800728c */ /* 0x002fc8000bf05070 */
[----:B------:R-:W-:-:S09]  /*0e90*/  UISETP.NE.AND.EX UP0, UPT, UR9, URZ, UPT, UP0 ;  /* 0x000000ff0900728c */ /* 0x000fd2000bf05300 */
[----:B------:R-:W-:Y:S05]  /*0ea0*/  BRA.U UP0, `(.L_x_5) ;  /* 0x00000001006c7547 */ /* 0x000fea000b800000 */
[----:B0-----:R-:W0:Y:S01]  /*0eb0*/  LDC R7, c[0x0][0x3ac] ;  /* 0x0000eb00ff077b82 */ /* 0x001e220000000800 */
[C---:B------:R-:W-:Y:S01]  /*0ec0*/  LOP3.LUT R3, R2.reuse, 0xf, RZ, 0xc0, !PT ;  /* 0x0000000f02037812 */ /* 0x040fe200078ec0ff */
[----:B------:R-:W-:Y:S01]  /*0ed0*/  IMAD.SHL.U32 R5, R2, 0x4, RZ ;  /* 0x0000000402057824 */ /* 0x000fe200078e00ff */
[----:B------:R-:W-:Y:S01]  /*0ee0*/  SHF.R.U32.HI R4, RZ, 0x4, R0 ;  /* 0x00000004ff047819 */ /* 0x000fe20000011600 */
[----:B------:R-:W1:Y:S02]  /*0ef0*/  LDCU UR5, c[0x0][0x3a8] ;  /* 0x00007500ff0577ac */ /* 0x000e640008000800 */
[----:B------:R-:W-:Y:S01]  /*0f00*/  VIADD R2, R3, UR6 ;  /* 0x0000000603027c36 */ /* 0x000fe20008000000 */
[----:B------:R-:W-:Y:S01]  /*0f10*/  IADD3 R6, PT, PT, R4, UR7, RZ ;  /* 0x0000000704067c10 */ /* 0x000fe2000fffe0ff */
[----:B------:R-:W2:Y:S01]  /*0f20*/  LDC R8, c[0x0][0x3ac] ;  /* 0x0000eb00ff087b82 */ /* 0x000ea20000000800 */
[----:B------:R-:W-:-:S05]  /*0f30*/  LOP3.LUT R5, R5, 0x3c, RZ, 0xc0, !PT ;  /* 0x0000003c05057812 */ /* 0x000fca00078ec0ff */
[----:B------:R-:W-:-:S04]  /*0f40*/  IMAD R5, R4, 0x40, R5 ;  /* 0x0000004004057824 */ /* 0x000fc800078e0205 */
[----:B------:R-:W-:Y:S01]  /*0f50*/  VIADD R5, R5, UR4 ;  /* 0x0000000405057c36 */ /* 0x000fe20008000000 */
[-C--:B0-----:R-:W-:Y:S01]  /*0f60*/  ISETP.GE.AND P0, PT, R2, R7.reuse, PT ;  /* 0x000000070200720c */ /* 0x081fe20003f06270 */
[----:B------:R-:W-:-:S04]  /*0f70*/  IMAD R2, R6, R7, UR6 ;  /* 0x0000000606027e24 */ /* 0x000fc8000f8e0207 */
[----:B-1----:R-:W-:-:S08]  /*0f80*/  IMAD.IADD R7, R3, 0x1, R2 ;  /* 0x0000000103077824 */ /* 0x002fd000078e0202 */
.L_x_6:
[C---:B------:R-:W-:Y:S01]  /*0f90*/  ISETP.GE.OR P1, PT, R6.reuse, UR5, P0 ;  /* 0x0000000506007c0c */ /* 0x040fe20008726670 */
[----:B------:R-:W-:-:S12]  /*0fa0*/  VIADD R6, R6, 0x2 ;  /* 0x0000000206067836 */ /* 0x000fd80000000000 */
[----:B------:R0:W1:Y:S01]  /*0fb0*/  @!P1 LDS R4, [R5] ;  /* 0x0000000005049984 */ /* 0x0000620000000800 */
[----:B------:R-:W3:Y:S01]  /*0fc0*/  @!P1 LDC.64 R2, c[0x0][0x3a0] ;  /* 0x0000e800ff029b82 */ /* 0x000ee20000000a00 */
[----:B0-----:R-:W-:Y:S02]  /*0fd0*/  VIADD R5, R5, 0x80 ;  /* 0x0000008005057836 */ /* 0x001fe40000000000 */
[----:B---3--:R-:W-:-:S04]  /*0fe0*/  @!P1 IMAD.WIDE.U32 R2, R7, 0x4, R2 ;  /* 0x0000000407029825 */ /* 0x008fc800078e0002 */
[----:B--2---:R-:W-:Y:S01]  /*0ff0*/  IMAD R7, R8, 0x2, R7 ;  /* 0x0000000208077824 */ /* 0x004fe200078e0207 */
[----:B-1----:R-:W-:-:S05]  /*1000*/  @!P1 FMNMX R9, RZ, R4, !PT ;  /* 0x00000004ff099209 */ /* 0x002fca0007800000 */
[----:B------:R0:W-:Y:S01]  /*1010*/  @!P1 STG.E desc[UR14][R2.64], R9 ;  /* 0x0000000902009986 */ /* 0x0001e2000c10190e */
[C---:B------:R-:W-:Y:S02]  /*1020*/  ISETP.GE.U32.AND P1, PT, R0.reuse, 0xe0, PT ;  /* 0x000000e00000780c */ /* 0x040fe40003f26070 */
[----:B------:R-:W-:-:S11]  /*1030*/  IADD3 R0, PT, PT, R0, 0x20, RZ ;  /* 0x0000002000007810 */ /* 0x000fd60007ffe0ff */
[----:B0-----:R-:W-:Y:S05]  /*1040*/  @!P1 BRA `(.L_x_6) ;  /* 0xfffffffc00d09947 */ /* 0x001fea000383ffff */
[----:B------:R-:W-:Y:S05]  /*1050*/  EXIT ;  /* 0x000000000000794d */ /* 0x000fea0003800000 */
.L_x_5:
[----:B0-----:R-:W0:Y:S01]  /*1060*/  LDC R8, c[0x0][0x3ac] ;  /* 0x0000eb00ff087b82 */ /* 0x001e220000000800 */
[C---:B------:R-:W-:Y:S01]  /*1070*/  LOP3.LUT R9, R2.reuse, 0xf, RZ, 0xc0, !PT ;  /* 0x0000000f02097812 */ /* 0x040fe200078ec0ff */
[----:B------:R-:W-:Y:S01]  /*1080*/  IMAD.SHL.U32 R2, R2, 0x4, RZ ;  /* 0x0000000402027824 */ /* 0x000fe200078e00ff */
[----:B------:R-:W-:Y:S01]  /*1090*/  SHF.R.U32.HI R6, RZ, 0x4, R0 ;  /* 0x00000004ff067819 */ /* 0x000fe20000011600 */
[----:B------:R-:W1:Y:S02]  /*10a0*/  LDCU UR5, c[0x0][0x3a8] ;  /* 0x00007500ff0577ac */ /* 0x000e640008000800 */
[----:B------:R-:W-:Y:S01]  /*10b0*/  VIADD R3, R9, UR6 ;  /* 0x0000000609037c36 */ /* 0x000fe20008000000 */
[----:B------:R-:W-:Y:S01]  /*10c0*/  IADD3 R7, PT, PT, R6, UR7, RZ ;  /* 0x0000000706077c10 */ /* 0x000fe2000fffe0ff */
[----:B------:R-:W2:Y:S01]  /*10d0*/  LDC.64 R4, c[0x0][0x390] ;  /* 0x0000e400ff047b82 */ /* 0x000ea20000000a00 */
[----:B------:R-:W-:-:S05]  /*10e0*/  LOP3.LUT R11, R2, 0x3c, RZ, 0xc0, !PT ;  /* 0x0000003c020b7812 */ /* 0x000fca00078ec0ff */
[----:B------:R-:W-:Y:S02]  /*10f0*/  IMAD R6, R6, 0x40, R11 ;  /* 0x0000004006067824 */ /* 0x000fe400078e020b */
[----:B------:R-:W3:Y:S02]  /*1100*/  LDC R10, c[0x0][0x3ac] ;  /* 0x0000eb00ff0a7b82 */ /* 0x000ee40000000800 */
[----:B------:R-:W-:Y:S02]  /*1110*/  VIADD R6, R6, UR4 ;  /* 0x0000000406067c36 */ /* 0x000fe40008000000 */
[-C--:B0-----:R-:W-:Y:S01]  /*1120*/  IMAD R2, R7, R8.reuse, UR6 ;  /* 0x0000000607027e24 */ /* 0x081fe2000f8e0208 */
[----:B------:R-:W-:-:S03]  /*1130*/  ISETP.GE.AND P0, PT, R3, R8, PT ;  /* 0x000000080300720c */ /* 0x000fc60003f06270 */
[----:B------:R-:W-:Y:S02]  /*1140*/  IMAD.IADD R9, R9, 0x1, R2 ;  /* 0x0000000109097824 */ /* 0x000fe400078e0202 */
[----:B-12---:R-:W-:-:S08]  /*1150*/  IMAD.WIDE.U32 R2, R3, 0x4, R4 ;  /* 0x0000000403027825 */ /* 0x006fd000078e0004 */
.L_x_7:
[----:B------:R-:W-:-:S13]  /*1160*/  ISETP.GE.OR P1, PT, R7, UR5, P0 ;  /* 0x0000000507007c0c */ /* 0x000fda0008726670 */
[----:B------:R-:W2:Y:S01]  /*1170*/  @!P1 LDG.E.CONSTANT R11, desc[UR14][R2.64] ;  /* 0x0000000e020b9981 */ /* 0x000ea2000c1e9900 */
[----:B------:R-:W0:Y:S01]  /*1180*/  @!P1 LDC.64 R4, c[0x0][0x3a0] ;  /* 0x0000e800ff049b82 */ /* 0x000e220000000a00 */
[----:B------:R-:W-:Y:S02]  /*1190*/  VIADD R7, R7, 0x2 ;  /* 0x0000000207077836 */ /* 0x000fe40000000000 */
[----:B------:R1:W2:Y:S02]  /*11a0*/  @!P1 LDS R8, [R6] ;  /* 0x0000000006089984 */ /* 0x0002a40000000800 */
[----:B-1----:R-:W-:Y:S02]  /*11b0*/  VIADD R6, R6, 0x80 ;  /* 0x0000008006067836 */ /* 0x002fe40000000000 */
[----:B0-----:R-:W-:-:S04]  /*11c0*/  @!P1 IMAD.WIDE.U32 R4, R9, 0x4, R4 ;  /* 0x0000000409049825 */ /* 0x001fc800078e0004 */
[----:B---3--:R-:W-:Y:S02]  /*11d0*/  IMAD R9, R10, 0x2, R9 ;  /* 0x000000020a097824 */ /* 0x008fe400078e0209 */
[----:B--2---:R-:W-:-:S05]  /*11e0*/  @!P1 FADD R8, R8, R11 ;  /* 0x0000000b08089221 */ /* 0x004fca0000000000 */
[----:B------:R-:W-:-:S05]  /*11f0*/  @!P1 FMNMX R11, RZ, R8, !PT ;  /* 0x00000008ff0b9209 */ /* 0x000fca0007800000 */
[----:B------:R0:W-:Y:S01]  /*1200*/  @!P1 STG.E desc[UR14][R4.64], R11 ;  /* 0x0000000b04009986 */ /* 0x0001e2000c10190e */
[C---:B------:R-:W-:Y:S02]  /*1210*/  ISETP.GE.U32.AND P1, PT, R0.reuse, 0xe0, PT ;  /* 0x000000e00000780c */ /* 0x040fe40003f26070 */
[----:B------:R-:W-:-:S11]  /*1220*/  IADD3 R0, PT, PT, R0, 0x20, RZ ;  /* 0x0000002000007810 */ /* 0x000fd60007ffe0ff */
[----:B0-----:R-:W-:Y:S05]  /*1230*/  @!P1 BRA `(.L_x_7) ;  /* 0xfffffffc00c89947 */ /* 0x001fea000383ffff */
[----:B------:R-:W-:Y:S05]  /*1240*/  EXIT ;  /* 0x000000000000794d */ /* 0x000fea0003800000 */
.L_x_4:
        /* <DEDUP_REMOVED lines=18> */
.L_x_9:
[----:B------:R-:W-:-:S13]  /*1370*/  ISETP.GE.OR P1, PT, R7, UR5, P0 ;  /* 0x0000000507007c0c */ /* 0x000fda0008726670 */
[----:B------:R-:W0:Y:S01]  /*1380*/  @!P1 LDC.64 R2, c[0x0][0x398] ;  /* 0x0000e600ff029b82 */ /* 0x000e220000000a00 */
[----:B------:R1:W3:Y:S07]  /*1390*/  @!P1 LDS R8, [R6] ;  /* 0x0000000006089984 */ /* 0x0002ee0000000800 */
[----:B------:R-:W4:Y:S01]  /*13a0*/  @!P1 LDC.64 R4, c[0x0][0x3a0] ;  /* 0x0000e800ff049b82 */ /* 0x000f220000000a00 */
[----:B0-----:R-:W-:-:S06]  /*13b0*/  @!P1 IMAD.WIDE.U32 R2, R9, 0x4, R2 ;  /* 0x0000000409029825 */ /* 0x001fcc00078e0002 */
[----:B------:R-:W5:Y:S01]  /*13c0*/  @!P1 LDG.E.CONSTANT R3, desc[UR14][R2.64] ;  /* 0x0000000e02039981 */ /* 0x000f62000c1e9900 */
[----:B------:R-:W-:Y:S02]  /*13d0*/  VIADD R7, R7, 0x2 ;  /* 0x0000000207077836 */ /* 0x000fe40000000000 */
[----:B----4-:R-:W-:-:S04]  /*13e0*/  @!P1 IMAD.WIDE.U32 R4, R9, 0x4, R4 ;  /* 0x0000000409049825 */ /* 0x010fc800078e0004 */
[----:B-1----:R-:W-:Y:S02]  /*13f0*/  VIADD R6, R6, 0x80 ;  /* 0x0000008006067836 */ /* 0x002fe40000000000 */
[----:B--2---:R-:W-:Y:S01]  /*1400*/  IMAD R9, R10, 0x2, R9 ;  /* 0x000000020a097824 */ /* 0x004fe200078e0209 */
[----:B---3--:R-:W-:-:S05]  /*1410*/  @!P1 FMNMX R8, RZ, R8, !PT ;  /* 0x00000008ff089209 */ /* 0x008fca0007800000 */
[----:B-----5:R-:W-:-:S05]  /*1420*/  @!P1 FADD R11, R8, R3 ;  /* 0x00000003080b9221 */ /* 0x020fca0000000000 */
[----:B------:R0:W-:Y:S01]  /*1430*/  @!P1 STG.E desc[UR14][R4.64], R11 ;  /* 0x0000000b04009986 */ /* 0x0001e2000c10190e */
[C---:B------:R-:W-:Y:S02]  /*1440*/  ISETP.GE.U32.AND P1, PT, R0.reuse, 0xe0, PT ;  /* 0x000000e00000780c */ /* 0x040fe40003f26070 */
[----:B------:R-:W-:-:S11]  /*1450*/  IADD3 R0, PT, PT, R0, 0x20, RZ ;  /* 0x0000002000007810 */ /* 0x000fd60007ffe0ff */
[----:B0-----:R-:W-:Y:S05]  /*1460*/  @!P1 BRA `(.L_x_9) ;  /* 0xfffffffc00c09947 */ /* 0x001fea000383ffff */
[----:B------:R-:W-:Y:S05]  /*1470*/  EXIT ;  /* 0x000000000000794d */ /* 0x000fea0003800000 */
.L_x_8:
        /* <DEDUP_REMOVED lines=10> */
[----:B------:R-:W3:Y:S01]  /*1520*/  LDC R4, c[0x0][0x3ac] ;  /* 0x0000eb00ff047b82 */ /* 0x000ee20000000800 */
[-C--:B0-----:R-:W-:Y:S01]  /*1530*/  IMAD R2, R5, R10.reuse, UR6 ;  /* 0x0000000605027e24 */ /* 0x081fe2000f8e020a */
[----:B------:R-:W-:Y:S01]  /*1540*/  ISETP.GE.AND P0, PT, R3, R10, PT ;  /* 0x0000000a0300720c */ /* 0x000fe20003f06270 */
[----:B------:R-:W-:Y:S02]  /*1550*/  VIADD R10, R9, UR4 ;  /* 0x00000004090a7c36 */ /* 0x000fe40008000000 */
[----:B------:R-:W-:Y:S02]  /*1560*/  IMAD.IADD R11, R11, 0x1, R2 ;  /* 0x000000010b0b7824 */ /* 0x000fe400078e0202 */
[----:B-12---:R-:W-:-:S08]  /*1570*/  IMAD.WIDE.U32 R2, R3, 0x4, R6 ;  /* 0x0000000403027825 */ /* 0x006fd000078e0006 */
.L_x_10:
[----:B------:R-:W-:-:S13]  /*1580*/  ISETP.GE.OR P1, PT, R5, UR5, P0 ;  /* 0x0000000505007c0c */ /* 0x000fda0008726670 */
[----:B------:R-:W0:Y:S01]  /*1590*/  @!P1 LDC.64 R6, c[0x0][0x398] ;  /* 0x0000e600ff069b82 */ /* 0x000e220000000a00 */
[----:B------:R-:W2:Y:S04]  /*15a0*/  @!P1 LDG.E.CONSTANT R13, desc[UR14][R2.64] ;  /* 0x0000000e020d9981 */ /* 0x000ea8000c1e9900 */
[----:B------:R1:W2:Y:S03]  /*15b0*/  @!P1 LDS R12, [R10] ;  /* 0x000000000a0c9984 */ /* 0x0002a60000000800 */
[----:B------:R-:W4:Y:S01]  /*15c0*/  @!P1 LDC.64 R8, c[0x0][0x3a0] ;  /* 0x0000e800ff089b82 */ /* 0x000f220000000a00 */
[----:B0-----:R-:W-:-:S06]  /*15d0*/  @!P1 IMAD.WIDE.U32 R6, R11, 0x4, R6 ;  /* 0x000000040b069825 */ /* 0x001fcc00078e0006 */
[----:B------:R-:W5:Y:S01]  /*15e0*/  @!P1 LDG.E.CONSTANT R7, desc[UR14][R6.64] ;  /* 0x0000000e06079981 */ /* 0x000f62000c1e9900 */
[----:B------:R-:W-:Y:S02]  /*15f0*/  VIADD R5, R5, 0x2 ;  /* 0x0000000205057836 */ /* 0x000fe40000000000 */
[----:B----4-:R-:W-:-:S04]  /*1600*/  @!P1 IMAD.WIDE.U32 R8, R11, 0x4, R8 ;  /* 0x000000040b089825 */ /* 0x010fc800078e0008 */
[----:B-1----:R-:W-:Y:S02]  /*1610*/  VIADD R10, R10, 0x80 ;  /* 0x000000800a0a7836 */ /* 0x002fe40000000000 */
[----:B---3--:R-:W-:Y:S02]  /*1620*/  IMAD R11, R4, 0x2, R11 ;  /* 0x00000002040b7824 */ /* 0x008fe400078e020b */
[----:B--2---:R-:W-:-:S05]  /*1630*/  @!P1 FADD R12, R13, R12 ;  /* 0x0000000c0d0c9221 */ /* 0x004fca0000000000 */
[----:B------:R-:W-:-:S05]  /*1640*/  @!P1 FMNMX R12, RZ, R12, !PT ;  /* 0x0000000cff0c9209 */ /* 0x000fca0007800000 */
[----:B-----5:R-:W-:-:S05]  /*1650*/  @!P1 FADD R13, R12, R7 ;  /* 0x000000070c0d9221 */ /* 0x020fca0000000000 */
[----:B------:R0:W-:Y:S01]  /*1660*/  @!P1 STG.E desc[UR14][R8.64], R13 ;  /* 0x0000000d08009986 */ /* 0x0001e2000c10190e */
[C---:B------:R-:W-:Y:S02]  /*1670*/  ISETP.GE.U32.AND P1, PT, R0.reuse, 0xe0, PT ;  /* 0x000000e00000780c */ /* 0x040fe40003f26070 */
[----:B------:R-:W-:-:S11]  /*1680*/  IADD3 R0, PT, PT, R0, 0x20, RZ ;  /* 0x0000002000007810 */ /* 0x000fd60007ffe0ff */
[----:B0-----:R-:W-:Y:S05]  /*1690*/  @!P1 BRA `(.L_x_10) ;  /* 0xfffffffc00b89947 */ /* 0x001fea000383ffff */
[----:B------:R-:W-:Y:S05]  /*16a0*/  EXIT ;  /* 0x000000000000794d */ /* 0x000fea0003800000 */
.L_x_11:
[----:B------:R-:W-:-:S00]  /*16b0*/  BRA `(.L_x_11) ;  /* 0xfffffffc00fc7947 */ /* 0x000fc0000383ffff */
[----:B------:R-:W-:-:S00]  /*16c0*/  NOP ;  /* 0x0000000000007918 */ /* 0x000fc00000000000 */
        /* <DEDUP_REMOVED lines=11> */
.L_x_12:


//--------------------- .nv.shared._Z22wmma_gemm_fused_kernelPK6__halfS1_PKfS3_Pfiii --------------------------
	.section	.nv.shared._Z22wmma_gemm_fused_kernelPK6__halfS1_PKfS3_Pfiii,"aw",@nobits
	.sectionflags	@""
	.align	4
.nv.shared._Z22wmma_gemm_fused_kernelPK6__halfS1_PKfS3_Pfiii:
	.zero		2048


//--------------------- .nv.shared.reserved.0     --------------------------
	.section	.nv.shared.reserved.0,"aw",@nobits
	.weak		__nv_reservedSMEM_offset_0_alias
	.size		__nv_reservedSMEM_offset_0_alias, 0, 64
	.other		__nv_reservedSMEM_offset_0_alias,@"STO_CUDA_RESERVED_SHARED STV_DEFAULT"
__nv_reservedSMEM_offset_0_alias:
	.zero		0
	.zero		64


//--------------------- .nv.constant0._Z22wmma_gemm_fused_kernelPK6__halfS1_PKfS3_Pfiii --------------------------
	.section	.nv.constant0._Z22wmma_gemm_fused_kernelPK6__halfS1_PKfS3_Pfiii,"a",@progbits
	.sectionflags	@""
	.align	4
.nv.constant0._Z22wmma_gemm_fused_kernelPK6__halfS1_PKfS3_Pfiii:
	.zero		948


//--------------------- SYMBOLS --------------------------

	.type		.nv.reservedSmem.offset0,@object
	.size		.nv.reservedSmem.offset0,0x4
	.type		.nv.reservedSmem.cap,@object
	.size		.nv.reservedSmem.cap,0x4
